//
// Generated by NVIDIA NVVM Compiler
//
// Compiler Build ID: CL-36424714
// Cuda compilation tools, release 13.0, V13.0.88
// Based on NVVM 20.0.0
//

.version 9.0
.target sm_100
.address_size 64

	// .globl	_Z15flash_attentionPKfS0_S0_Pfii
.extern .func __assertfail
(
	.param .b64 __assertfail_param_0,
	.param .b64 __assertfail_param_1,
	.param .b32 __assertfail_param_2,
	.param .b64 __assertfail_param_3,
	.param .b64 __assertfail_param_4
)
;
.global .align 1 .b8 __unnamed_1[85] = {118, 111, 105, 100, 32, 102, 108, 97, 115, 104, 95, 97, 116, 116, 101, 110, 116, 105, 111, 110, 40, 99, 111, 110, 115, 116, 32, 102, 108, 111, 97, 116, 32, 42, 44, 32, 99, 111, 110, 115, 116, 32, 102, 108, 111, 97, 116, 32, 42, 44, 32, 99, 111, 110, 115, 116, 32, 102, 108, 111, 97, 116, 32, 42, 44, 32, 102, 108, 111, 97, 116, 32, 42, 44, 32, 105, 110, 116, 44, 32, 105, 110, 116, 41};
.global .align 1 .b8 $str[68] = {98, 108, 111, 99, 107, 68, 105, 109, 46, 120, 32, 61, 61, 32, 68, 32, 38, 38, 32, 98, 108, 111, 99, 107, 68, 105, 109, 46, 121, 32, 60, 61, 32, 78, 32, 38, 38, 32, 34, 66, 108, 111, 99, 107, 32, 115, 105, 122, 101, 32, 109, 117, 115, 116, 32, 98, 101, 32, 40, 68, 44, 32, 60, 61, 78, 41, 34};
.global .align 1 .b8 $str$1[27] = {47, 116, 109, 112, 47, 115, 97, 115, 115, 95, 99, 117, 95, 100, 122, 118, 98, 101, 51, 101, 114, 47, 107, 46, 99, 117};
.extern .shared .align 16 .b8 K_block[];

.visible .entry _Z15flash_attentionPKfS0_S0_Pfii(
	.param .u64 .ptr .align 1 _Z15flash_attentionPKfS0_S0_Pfii_param_0,
	.param .u64 .ptr .align 1 _Z15flash_attentionPKfS0_S0_Pfii_param_1,
	.param .u64 .ptr .align 1 _Z15flash_attentionPKfS0_S0_Pfii_param_2,
	.param .u64 .ptr .align 1 _Z15flash_attentionPKfS0_S0_Pfii_param_3,
	.param .u32 _Z15flash_attentionPKfS0_S0_Pfii_param_4,
	.param .u32 _Z15flash_attentionPKfS0_S0_Pfii_param_5
)
{
	.reg .pred 	%p<40>;
	.reg .b32 	%r<219>;
	.reg .b32 	%f<452>;
	.reg .b64 	%rd<22>;

	ld.param.u64 	%rd3, [_Z15flash_attentionPKfS0_S0_Pfii_param_0];
	ld.param.u64 	%rd4, [_Z15flash_attentionPKfS0_S0_Pfii_param_1];
	ld.param.u64 	%rd5, [_Z15flash_attentionPKfS0_S0_Pfii_param_2];
	ld.param.u64 	%rd6, [_Z15flash_attentionPKfS0_S0_Pfii_param_3];
	ld.param.u32 	%r57, [_Z15flash_attentionPKfS0_S0_Pfii_param_4];
	ld.param.u32 	%r58, [_Z15flash_attentionPKfS0_S0_Pfii_param_5];
	mov.u32 	%r59, %ntid.x;
	setp.eq.s32 	%p2, %r59, %r58;
	mov.u32 	%r1, %ntid.y;
	setp.le.u32 	%p3, %r1, %r57;
	and.pred  	%p4, %p3, %p2;
	@%p4 bra 	$L__BB0_2;
	mov.u64 	%rd7, $str;
	cvta.global.u64 	%rd8, %rd7;
	mov.u64 	%rd9, $str$1;
	cvta.global.u64 	%rd10, %rd9;
	mov.u64 	%rd11, __unnamed_1;
	cvta.global.u64 	%rd12, %rd11;
	{ // callseq 0, 0
	.param .b64 param0;
	st.param.b64 	[param0], %rd8;
	.param .b64 param1;
	st.param.b64 	[param1], %rd10;
	.param .b32 param2;
	st.param.b32 	[param2], 25;
	.param .b64 param3;
	st.param.b64 	[param3], %rd12;
	.param .b64 param4;
	st.param.b64 	[param4], 1;
	call.uni 
	__assertfail, 
	(
	param0, 
	param1, 
	param2, 
	param3, 
	param4
	);
	} // callseq 0
$L__BB0_2:
	mov.u32 	%r2, %tid.y;
	mov.u32 	%r60, %ctaid.x;
	mul.lo.s32 	%r61, %r60, %r1;
	add.s32 	%r3, %r61, %r2;
	mov.u32 	%r4, %tid.x;
	sub.s32 	%r62, %r57, %r61;
	min.u32 	%r5, %r1, %r62;
	mul.lo.s32 	%r63, %r5, %r58;
	shl.b32 	%r64, %r63, 2;
	mov.u32 	%r65, K_block;
	add.s32 	%r6, %r65, %r64;
	add.s32 	%r7, %r6, %r64;
	add.s32 	%r8, %r7, %r64;
	add.s32 	%r66, %r8, %r64;
	shl.b32 	%r67, %r5, 2;
	add.s32 	%r9, %r66, %r67;
	setp.eq.s32 	%p5, %r4, 0;
	setp.lt.s32 	%p6, %r3, %r57;
	and.pred  	%p1, %p5, %p6;
	shl.b32 	%r68, %r2, 2;
	add.s32 	%r10, %r66, %r68;
	add.s32 	%r11, %r9, %r68;
	not.pred 	%p7, %p1;
	@%p7 bra 	$L__BB0_4;
	mov.b32 	%r69, -8388608;
	st.shared.u32 	[%r10], %r69;
	mov.b32 	%r70, 0;
	st.shared.u32 	[%r11], %r70;
$L__BB0_4:
	setp.ge.s32 	%p8, %r3, %r57;
	@%p8 bra 	$L__BB0_6;
	mad.lo.s32 	%r71, %r58, %r3, %r4;
	cvta.to.global.u64 	%rd13, %rd3;
	mul.wide.s32 	%rd14, %r71, 4;
	add.s64 	%rd15, %rd13, %rd14;
	ld.global.nc.f32 	%f46, [%rd15];
	mad.lo.s32 	%r72, %r58, %r2, %r4;
	shl.b32 	%r73, %r72, 2;
	add.s32 	%r74, %r7, %r73;
	st.shared.f32 	[%r74], %f46;
	add.s32 	%r75, %r8, %r73;
	mov.b32 	%r76, 0;
	st.shared.u32 	[%r75], %r76;
$L__BB0_6:
	bar.sync 	0;
	setp.lt.s32 	%p9, %r57, 1;
	@%p9 bra 	$L__BB0_48;
	add.s32 	%r12, %r9, %r67;
	mul.lo.s32 	%r13, %r58, %r2;
	add.s32 	%r79, %r13, %r4;
	shl.b32 	%r80, %r79, 2;
	add.s32 	%r14, %r65, %r80;
	mul.lo.s32 	%r15, %r58, %r4;
	mul.lo.s32 	%r16, %r5, %r2;
	add.s32 	%r82, %r16, %r4;
	shl.b32 	%r83, %r82, 2;
	add.s32 	%r17, %r12, %r83;
	add.s32 	%r18, %r8, %r80;
	and.b32  	%r19, %r58, 7;
	and.b32  	%r20, %r58, 3;
	and.b32  	%r21, %r58, 2147483640;
	and.b32  	%r22, %r58, 1;
	neg.s32 	%r23, %r21;
	shl.b32 	%r84, %r5, 3;
	add.s32 	%r86, %r84, %r68;
	mad.lo.s32 	%r87, %r58, %r86, %r65;
	add.s32 	%r24, %r87, 16;
	shl.b32 	%r88, %r15, 2;
	add.s32 	%r89, %r88, %r65;
	add.s32 	%r25, %r89, 16;
	cvta.to.global.u64 	%rd1, %rd4;
	cvta.to.global.u64 	%rd2, %rd5;
	mov.b32 	%r207, 0;
	mov.u32 	%r206, %r57;
$L__BB0_8:
	min.s32 	%r28, %r5, %r206;
	and.b32  	%r29, %r28, 3;
	add.s32 	%r30, %r28, -1;
	sub.s32 	%r90, %r57, %r207;
	min.s32 	%r31, %r5, %r90;
	add.s32 	%r32, %r207, %r2;
	max.s32 	%r91, %r3, %r32;
	setp.ge.s32 	%p10, %r91, %r57;
	@%p10 bra 	$L__BB0_10;
	mad.lo.s32 	%r92, %r32, %r58, %r4;
	mul.wide.s32 	%rd16, %r92, 4;
	add.s64 	%rd17, %rd1, %rd16;
	ld.global.nc.f32 	%f48, [%rd17];
	st.shared.f32 	[%r14], %f48;
	add.s64 	%rd18, %rd2, %rd16;
	ld.global.nc.f32 	%f49, [%rd18];
	add.s32 	%r93, %r13, %r4;
	shl.b32 	%r94, %r93, 2;
	add.s32 	%r95, %r6, %r94;
	st.shared.f32 	[%r95], %f49;
$L__BB0_10:
	setp.ge.s32 	%p11, %r3, %r57;
	bar.sync 	0;
	setp.ge.s32 	%p12, %r4, %r31;
	or.pred  	%p13, %p11, %p12;
	@%p13 bra 	$L__BB0_24;
	setp.lt.s32 	%p14, %r58, 1;
	mov.f32 	%f435, 0f00000000;
	@%p14 bra 	$L__BB0_23;
	setp.lt.u32 	%p15, %r58, 8;
	mov.f32 	%f435, 0f00000000;
	mov.b32 	%r212, 0;
	@%p15 bra 	$L__BB0_15;
	mov.f32 	%f435, 0f00000000;
	mov.u32 	%r208, %r25;
	mov.u32 	%r209, %r24;
	mov.u32 	%r210, %r23;
$L__BB0_14:
	.pragma "nounroll";
	ld.shared.f32 	%f54, [%r209+-16];
	ld.shared.f32 	%f55, [%r208+-16];
	fma.rn.f32 	%f56, %f54, %f55, %f435;
	ld.shared.f32 	%f57, [%r209+-12];
	ld.shared.f32 	%f58, [%r208+-12];
	fma.rn.f32 	%f59, %f57, %f58, %f56;
	ld.shared.f32 	%f60, [%r209+-8];
	ld.shared.f32 	%f61, [%r208+-8];
	fma.rn.f32 	%f62, %f60, %f61, %f59;
	ld.shared.f32 	%f63, [%r209+-4];
	ld.shared.f32 	%f64, [%r208+-4];
	fma.rn.f32 	%f65, %f63, %f64, %f62;
	ld.shared.f32 	%f66, [%r209];
	ld.shared.f32 	%f67, [%r208];
	fma.rn.f32 	%f68, %f66, %f67, %f65;
	ld.shared.f32 	%f69, [%r209+4];
	ld.shared.f32 	%f70, [%r208+4];
	fma.rn.f32 	%f71, %f69, %f70, %f68;
	ld.shared.f32 	%f72, [%r209+8];
	ld.shared.f32 	%f73, [%r208+8];
	fma.rn.f32 	%f74, %f72, %f73, %f71;
	ld.shared.f32 	%f75, [%r209+12];
	ld.shared.f32 	%f76, [%r208+12];
	fma.rn.f32 	%f435, %f75, %f76, %f74;
	add.s32 	%r210, %r210, 8;
	add.s32 	%r209, %r209, 32;
	add.s32 	%r208, %r208, 32;
	setp.ne.s32 	%p16, %r210, 0;
	mov.u32 	%r212, %r21;
	@%p16 bra 	$L__BB0_14;
$L__BB0_15:
	setp.eq.s32 	%p17, %r19, 0;
	@%p17 bra 	$L__BB0_23;
	add.s32 	%r98, %r19, -1;
	setp.lt.u32 	%p18, %r98, 3;
	@%p18 bra 	$L__BB0_18;
	add.s32 	%r99, %r212, %r13;
	shl.b32 	%r100, %r99, 2;
	add.s32 	%r101, %r7, %r100;
	ld.shared.f32 	%f78, [%r101];
	add.s32 	%r102, %r212, %r15;
	shl.b32 	%r103, %r102, 2;
	mov.u32 	%r104, K_block;
	add.s32 	%r105, %r104, %r103;
	ld.shared.f32 	%f79, [%r105];
	fma.rn.f32 	%f80, %f78, %f79, %f435;
	ld.shared.f32 	%f81, [%r101+4];
	ld.shared.f32 	%f82, [%r105+4];
	fma.rn.f32 	%f83, %f81, %f82, %f80;
	ld.shared.f32 	%f84, [%r101+8];
	ld.shared.f32 	%f85, [%r105+8];
	fma.rn.f32 	%f86, %f84, %f85, %f83;
	ld.shared.f32 	%f87, [%r101+12];
	ld.shared.f32 	%f88, [%r105+12];
	fma.rn.f32 	%f435, %f87, %f88, %f86;
	add.s32 	%r212, %r212, 4;
$L__BB0_18:
	setp.eq.s32 	%p19, %r20, 0;
	@%p19 bra 	$L__BB0_23;
	setp.eq.s32 	%p20, %r20, 1;
	@%p20 bra 	$L__BB0_21;
	add.s32 	%r106, %r212, %r13;
	shl.b32 	%r107, %r106, 2;
	add.s32 	%r108, %r7, %r107;
	ld.shared.f32 	%f90, [%r108];
	add.s32 	%r109, %r212, %r15;
	shl.b32 	%r110, %r109, 2;
	mov.u32 	%r111, K_block;
	add.s32 	%r112, %r111, %r110;
	ld.shared.f32 	%f91, [%r112];
	fma.rn.f32 	%f92, %f90, %f91, %f435;
	ld.shared.f32 	%f93, [%r108+4];
	ld.shared.f32 	%f94, [%r112+4];
	fma.rn.f32 	%f435, %f93, %f94, %f92;
	add.s32 	%r212, %r212, 2;
$L__BB0_21:
	setp.eq.s32 	%p21, %r22, 0;
	@%p21 bra 	$L__BB0_23;
	add.s32 	%r113, %r212, %r13;
	shl.b32 	%r114, %r113, 2;
	add.s32 	%r115, %r7, %r114;
	ld.shared.f32 	%f95, [%r115];
	add.s32 	%r116, %r212, %r15;
	shl.b32 	%r117, %r116, 2;
	mov.u32 	%r118, K_block;
	add.s32 	%r119, %r118, %r117;
	ld.shared.f32 	%f96, [%r119];
	fma.rn.f32 	%f435, %f95, %f96, %f435;
$L__BB0_23:
	st.shared.f32 	[%r17], %f435;
$L__BB0_24:
	bar.sync 	0;
	@%p11 bra 	$L__BB0_26;
	ld.shared.f32 	%f436, [%r10];
	ld.shared.f32 	%f437, [%r11];
$L__BB0_26:
	bar.sync 	0;
	@%p7 bra 	$L__BB0_36;
	setp.lt.s32 	%p24, %r31, 1;
	mov.f32 	%f445, 0f00000000;
	mov.f32 	%f444, 0fFF800000;
	@%p24 bra 	$L__BB0_35;
	setp.lt.u32 	%p25, %r30, 3;
	mov.f32 	%f444, 0fFF800000;
	mov.f32 	%f445, 0f00000000;
	mov.b32 	%r215, 0;
	@%p25 bra 	$L__BB0_31;
	mov.f32 	%f444, 0fFF800000;
	mov.f32 	%f445, 0f00000000;
	mov.b32 	%r214, 0;
$L__BB0_30:
	add.s32 	%r122, %r214, %r16;
	shl.b32 	%r123, %r122, 2;
	add.s32 	%r124, %r12, %r123;
	ld.shared.f32 	%f104, [%r124];
	max.f32 	%f105, %f444, %f104;
	sub.f32 	%f106, %f444, %f105;
	fma.rn.f32 	%f107, %f106, 0f3BBB989D, 0f3F000000;
	cvt.sat.f32.f32 	%f108, %f107;
	mov.f32 	%f109, 0f4B400001;
	mov.f32 	%f110, 0f437C0000;
	fma.rm.f32 	%f111, %f108, %f110, %f109;
	add.f32 	%f112, %f111, 0fCB40007F;
	neg.f32 	%f113, %f112;
	fma.rn.f32 	%f114, %f106, 0f3FB8AA3B, %f113;
	fma.rn.f32 	%f115, %f106, 0f32A57060, %f114;
	mov.b32 	%r125, %f111;
	shl.b32 	%r126, %r125, 23;
	mov.b32 	%f116, %r126;
	ex2.approx.ftz.f32 	%f117, %f115;
	mul.f32 	%f118, %f117, %f116;
	mul.f32 	%f119, %f445, %f118;
	sub.f32 	%f120, %f104, %f105;
	fma.rn.f32 	%f121, %f120, 0f3BBB989D, 0f3F000000;
	cvt.sat.f32.f32 	%f122, %f121;
	fma.rm.f32 	%f123, %f122, %f110, %f109;
	add.f32 	%f124, %f123, 0fCB40007F;
	neg.f32 	%f125, %f124;
	fma.rn.f32 	%f126, %f120, 0f3FB8AA3B, %f125;
	fma.rn.f32 	%f127, %f120, 0f32A57060, %f126;
	mov.b32 	%r127, %f123;
	shl.b32 	%r128, %r127, 23;
	mov.b32 	%f128, %r128;
	ex2.approx.ftz.f32 	%f129, %f127;
	fma.rn.f32 	%f130, %f129, %f128, %f119;
	ld.shared.f32 	%f131, [%r124+4];
	max.f32 	%f132, %f105, %f131;
	sub.f32 	%f133, %f105, %f132;
	fma.rn.f32 	%f134, %f133, 0f3BBB989D, 0f3F000000;
	cvt.sat.f32.f32 	%f135, %f134;
	fma.rm.f32 	%f136, %f135, %f110, %f109;
	add.f32 	%f137, %f136, 0fCB40007F;
	neg.f32 	%f138, %f137;
	fma.rn.f32 	%f139, %f133, 0f3FB8AA3B, %f138;
	fma.rn.f32 	%f140, %f133, 0f32A57060, %f139;
	mov.b32 	%r129, %f136;
	shl.b32 	%r130, %r129, 23;
	mov.b32 	%f141, %r130;
	ex2.approx.ftz.f32 	%f142, %f140;
	mul.f32 	%f143, %f142, %f141;
	mul.f32 	%f144, %f130, %f143;
	sub.f32 	%f145, %f131, %f132;
	fma.rn.f32 	%f146, %f145, 0f3BBB989D, 0f3F000000;
	cvt.sat.f32.f32 	%f147, %f146;
	fma.rm.f32 	%f148, %f147, %f110, %f109;
	add.f32 	%f149, %f148, 0fCB40007F;
	neg.f32 	%f150, %f149;
	fma.rn.f32 	%f151, %f145, 0f3FB8AA3B, %f150;
	fma.rn.f32 	%f152, %f145, 0f32A57060, %f151;
	mov.b32 	%r131, %f148;
	shl.b32 	%r132, %r131, 23;
	mov.b32 	%f153, %r132;
	ex2.approx.ftz.f32 	%f154, %f152;
	fma.rn.f32 	%f155, %f154, %f153, %f144;
	ld.shared.f32 	%f156, [%r124+8];
	max.f32 	%f157, %f132, %f156;
	sub.f32 	%f158, %f132, %f157;
	fma.rn.f32 	%f159, %f158, 0f3BBB989D, 0f3F000000;
	cvt.sat.f32.f32 	%f160, %f159;
	fma.rm.f32 	%f161, %f160, %f110, %f109;
	add.f32 	%f162, %f161, 0fCB40007F;
	neg.f32 	%f163, %f162;
	fma.rn.f32 	%f164, %f158, 0f3FB8AA3B, %f163;
	fma.rn.f32 	%f165, %f158, 0f32A57060, %f164;
	mov.b32 	%r133, %f161;
	shl.b32 	%r134, %r133, 23;
	mov.b32 	%f166, %r134;
	ex2.approx.ftz.f32 	%f167, %f165;
	mul.f32 	%f168, %f167, %f166;
	mul.f32 	%f169, %f155, %f168;
	sub.f32 	%f170, %f156, %f157;
	fma.rn.f32 	%f171, %f170, 0f3BBB989D, 0f3F000000;
	cvt.sat.f32.f32 	%f172, %f171;
	fma.rm.f32 	%f173, %f172, %f110, %f109;
	add.f32 	%f174, %f173, 0fCB40007F;
	neg.f32 	%f175, %f174;
	fma.rn.f32 	%f176, %f170, 0f3FB8AA3B, %f175;
	fma.rn.f32 	%f177, %f170, 0f32A57060, %f176;
	mov.b32 	%r135, %f173;
	shl.b32 	%r136, %r135, 23;
	mov.b32 	%f178, %r136;
	ex2.approx.ftz.f32 	%f179, %f177;
	fma.rn.f32 	%f180, %f179, %f178, %f169;
	ld.shared.f32 	%f181, [%r124+12];
	max.f32 	%f444, %f157, %f181;
	sub.f32 	%f182, %f157, %f444;
	fma.rn.f32 	%f183, %f182, 0f3BBB989D, 0f3F000000;
	cvt.sat.f32.f32 	%f184, %f183;
	fma.rm.f32 	%f185, %f184, %f110, %f109;
	add.f32 	%f186, %f185, 0fCB40007F;
	neg.f32 	%f187, %f186;
	fma.rn.f32 	%f188, %f182, 0f3FB8AA3B, %f187;
	fma.rn.f32 	%f189, %f182, 0f32A57060, %f188;
	mov.b32 	%r137, %f185;
	shl.b32 	%r138, %r137, 23;
	mov.b32 	%f190, %r138;
	ex2.approx.ftz.f32 	%f191, %f189;
	mul.f32 	%f192, %f191, %f190;
	mul.f32 	%f193, %f180, %f192;
	sub.f32 	%f194, %f181, %f444;
	fma.rn.f32 	%f195, %f194, 0f3BBB989D, 0f3F000000;
	cvt.sat.f32.f32 	%f196, %f195;
	fma.rm.f32 	%f197, %f196, %f110, %f109;
	add.f32 	%f198, %f197, 0fCB40007F;
	neg.f32 	%f199, %f198;
	fma.rn.f32 	%f200, %f194, 0f3FB8AA3B, %f199;
	fma.rn.f32 	%f201, %f194, 0f32A57060, %f200;
	mov.b32 	%r139, %f197;
	shl.b32 	%r140, %r139, 23;
	mov.b32 	%f202, %r140;
	ex2.approx.ftz.f32 	%f203, %f201;
	fma.rn.f32 	%f445, %f203, %f202, %f193;
	add.s32 	%r214, %r214, 4;
	and.b32  	%r215, %r28, -4;
	setp.ne.s32 	%p26, %r214, %r215;
	@%p26 bra 	$L__BB0_30;
$L__BB0_31:
	setp.eq.s32 	%p27, %r29, 0;
	@%p27 bra 	$L__BB0_35;
	add.s32 	%r141, %r215, %r16;
	shl.b32 	%r142, %r141, 2;
	add.s32 	%r48, %r12, %r142;
	ld.shared.f32 	%f204, [%r48];
	max.f32 	%f27, %f444, %f204;
	sub.f32 	%f205, %f444, %f27;
	fma.rn.f32 	%f206, %f205, 0f3BBB989D, 0f3F000000;
	cvt.sat.f32.f32 	%f207, %f206;
	mov.f32 	%f208, 0f4B400001;
	mov.f32 	%f209, 0f437C0000;
	fma.rm.f32 	%f210, %f207, %f209, %f208;
	add.f32 	%f211, %f210, 0fCB40007F;
	neg.f32 	%f212, %f211;
	fma.rn.f32 	%f213, %f205, 0f3FB8AA3B, %f212;
	fma.rn.f32 	%f214, %f205, 0f32A57060, %f213;
	mov.b32 	%r143, %f210;
	shl.b32 	%r144, %r143, 23;
	mov.b32 	%f215, %r144;
	ex2.approx.ftz.f32 	%f216, %f214;
	mul.f32 	%f217, %f216, %f215;
	mul.f32 	%f218, %f445, %f217;
	sub.f32 	%f219, %f204, %f27;
	fma.rn.f32 	%f220, %f219, 0f3BBB989D, 0f3F000000;
	cvt.sat.f32.f32 	%f221, %f220;
	fma.rm.f32 	%f222, %f221, %f209, %f208;
	add.f32 	%f223, %f222, 0fCB40007F;
	neg.f32 	%f224, %f223;
	fma.rn.f32 	%f225, %f219, 0f3FB8AA3B, %f224;
	fma.rn.f32 	%f226, %f219, 0f32A57060, %f225;
	mov.b32 	%r145, %f222;
	shl.b32 	%r146, %r145, 23;
	mov.b32 	%f227, %r146;
	ex2.approx.ftz.f32 	%f228, %f226;
	fma.rn.f32 	%f445, %f228, %f227, %f218;
	setp.eq.s32 	%p28, %r29, 1;
	mov.f32 	%f444, %f27;
	@%p28 bra 	$L__BB0_35;
	ld.shared.f32 	%f229, [%r48+4];
	max.f32 	%f444, %f27, %f229;
	sub.f32 	%f230, %f27, %f444;
	fma.rn.f32 	%f231, %f230, 0f3BBB989D, 0f3F000000;
	cvt.sat.f32.f32 	%f232, %f231;
	mov.f32 	%f233, 0f4B400001;
	mov.f32 	%f234, 0f437C0000;
	fma.rm.f32 	%f235, %f232, %f234, %f233;
	add.f32 	%f236, %f235, 0fCB40007F;
	neg.f32 	%f237, %f236;
	fma.rn.f32 	%f238, %f230, 0f3FB8AA3B, %f237;
	fma.rn.f32 	%f239, %f230, 0f32A57060, %f238;
	mov.b32 	%r147, %f235;
	shl.b32 	%r148, %r147, 23;
	mov.b32 	%f240, %r148;
	ex2.approx.ftz.f32 	%f241, %f239;
	mul.f32 	%f242, %f241, %f240;
	mul.f32 	%f243, %f445, %f242;
	sub.f32 	%f244, %f229, %f444;
	fma.rn.f32 	%f245, %f244, 0f3BBB989D, 0f3F000000;
	cvt.sat.f32.f32 	%f246, %f245;
	fma.rm.f32 	%f247, %f246, %f234, %f233;
	add.f32 	%f248, %f247, 0fCB40007F;
	neg.f32 	%f249, %f248;
	fma.rn.f32 	%f250, %f244, 0f3FB8AA3B, %f249;
	fma.rn.f32 	%f251, %f244, 0f32A57060, %f250;
	mov.b32 	%r149, %f247;
	shl.b32 	%r150, %r149, 23;
	mov.b32 	%f252, %r150;
	ex2.approx.ftz.f32 	%f253, %f251;
	fma.rn.f32 	%f445, %f253, %f252, %f243;
	setp.eq.s32 	%p29, %r29, 2;
	@%p29 bra 	$L__BB0_35;
	ld.shared.f32 	%f254, [%r48+8];
	max.f32 	%f31, %f444, %f254;
	sub.f32 	%f255, %f444, %f31;
	fma.rn.f32 	%f256, %f255, 0f3BBB989D, 0f3F000000;
	cvt.sat.f32.f32 	%f257, %f256;
	mov.f32 	%f258, 0f4B400001;
	mov.f32 	%f259, 0f437C0000;
	fma.rm.f32 	%f260, %f257, %f259, %f258;
	add.f32 	%f261, %f260, 0fCB40007F;
	neg.f32 	%f262, %f261;
	fma.rn.f32 	%f263, %f255, 0f3FB8AA3B, %f262;
	fma.rn.f32 	%f264, %f255, 0f32A57060, %f263;
	mov.b32 	%r151, %f260;
	shl.b32 	%r152, %r151, 23;
	mov.b32 	%f265, %r152;
	ex2.approx.ftz.f32 	%f266, %f264;
	mul.f32 	%f267, %f266, %f265;
	mul.f32 	%f268, %f445, %f267;
	sub.f32 	%f269, %f254, %f31;
	fma.rn.f32 	%f270, %f269, 0f3BBB989D, 0f3F000000;
	cvt.sat.f32.f32 	%f271, %f270;
	fma.rm.f32 	%f272, %f271, %f259, %f258;
	add.f32 	%f273, %f272, 0fCB40007F;
	neg.f32 	%f274, %f273;
	fma.rn.f32 	%f275, %f269, 0f3FB8AA3B, %f274;
	fma.rn.f32 	%f276, %f269, 0f32A57060, %f275;
	mov.b32 	%r153, %f272;
	shl.b32 	%r154, %r153, 23;
	mov.b32 	%f277, %r154;
	ex2.approx.ftz.f32 	%f278, %f276;
	fma.rn.f32 	%f445, %f278, %f277, %f268;
	mov.f32 	%f444, %f31;
$L__BB0_35:
	max.f32 	%f279, %f436, %f444;
	sub.f32 	%f280, %f436, %f279;
	fma.rn.f32 	%f281, %f280, 0f3BBB989D, 0f3F000000;
	cvt.sat.f32.f32 	%f282, %f281;
	mov.f32 	%f283, 0f4B400001;
	mov.f32 	%f284, 0f437C0000;
	fma.rm.f32 	%f285, %f282, %f284, %f283;
	add.f32 	%f286, %f285, 0fCB40007F;
	neg.f32 	%f287, %f286;
	fma.rn.f32 	%f288, %f280, 0f3FB8AA3B, %f287;
	fma.rn.f32 	%f289, %f280, 0f32A57060, %f288;
	mov.b32 	%r155, %f285;
	shl.b32 	%r156, %r155, 23;
	mov.b32 	%f290, %r156;
	ex2.approx.ftz.f32 	%f291, %f289;
	mul.f32 	%f292, %f291, %f290;
	sub.f32 	%f293, %f444, %f279;
	fma.rn.f32 	%f294, %f293, 0f3BBB989D, 0f3F000000;
	cvt.sat.f32.f32 	%f295, %f294;
	fma.rm.f32 	%f296, %f295, %f284, %f283;
	add.f32 	%f297, %f296, 0fCB40007F;
	neg.f32 	%f298, %f297;
	fma.rn.f32 	%f299, %f293, 0f3FB8AA3B, %f298;
	fma.rn.f32 	%f300, %f293, 0f32A57060, %f299;
	mov.b32 	%r157, %f296;
	shl.b32 	%r158, %r157, 23;
	mov.b32 	%f301, %r158;
	ex2.approx.ftz.f32 	%f302, %f300;
	mul.f32 	%f303, %f302, %f301;
	mul.f32 	%f304, %f445, %f303;
	fma.rn.f32 	%f305, %f437, %f292, %f304;
	st.shared.f32 	[%r11], %f305;
	st.shared.f32 	[%r10], %f279;
$L__BB0_36:
	bar.sync 	0;
	@%p11 bra 	$L__BB0_47;
	ld.shared.f32 	%f306, [%r18];
	ld.shared.f32 	%f35, [%r10];
	sub.f32 	%f307, %f436, %f35;
	fma.rn.f32 	%f308, %f307, 0f3BBB989D, 0f3F000000;
	cvt.sat.f32.f32 	%f309, %f308;
	mov.f32 	%f310, 0f4B400001;
	mov.f32 	%f311, 0f437C0000;
	fma.rm.f32 	%f312, %f309, %f311, %f310;
	add.f32 	%f313, %f312, 0fCB40007F;
	neg.f32 	%f314, %f313;
	fma.rn.f32 	%f315, %f307, 0f3FB8AA3B, %f314;
	fma.rn.f32 	%f316, %f307, 0f32A57060, %f315;
	mov.b32 	%r159, %f312;
	shl.b32 	%r160, %r159, 23;
	mov.b32 	%f317, %r160;
	ex2.approx.ftz.f32 	%f318, %f316;
	mul.f32 	%f319, %f318, %f317;
	mul.f32 	%f451, %f306, %f319;
	setp.lt.s32 	%p31, %r31, 1;
	@%p31 bra 	$L__BB0_46;
	setp.lt.u32 	%p32, %r30, 3;
	mov.b32 	%r218, 0;
	@%p32 bra 	$L__BB0_41;
	mov.b32 	%r216, 0;
$L__BB0_40:
	.pragma "nounroll";
	add.s32 	%r163, %r216, %r16;
	shl.b32 	%r164, %r163, 2;
	add.s32 	%r165, %r12, %r164;
	ld.shared.f32 	%f321, [%r165];
	sub.f32 	%f322, %f321, %f35;
	fma.rn.f32 	%f323, %f322, 0f3BBB989D, 0f3F000000;
	cvt.sat.f32.f32 	%f324, %f323;
	mov.f32 	%f325, 0f4B400001;
	mov.f32 	%f326, 0f437C0000;
	fma.rm.f32 	%f327, %f324, %f326, %f325;
	add.f32 	%f328, %f327, 0fCB40007F;
	neg.f32 	%f329, %f328;
	fma.rn.f32 	%f330, %f322, 0f3FB8AA3B, %f329;
	fma.rn.f32 	%f331, %f322, 0f32A57060, %f330;
	mov.b32 	%r166, %f327;
	shl.b32 	%r167, %r166, 23;
	mov.b32 	%f332, %r167;
	ex2.approx.ftz.f32 	%f333, %f331;
	mul.f32 	%f334, %f333, %f332;
	mad.lo.s32 	%r168, %r216, %r58, %r4;
	shl.b32 	%r169, %r168, 2;
	add.s32 	%r170, %r6, %r169;
	ld.shared.f32 	%f335, [%r170];
	fma.rn.f32 	%f336, %f335, %f334, %f451;
	ld.shared.f32 	%f337, [%r165+4];
	sub.f32 	%f338, %f337, %f35;
	fma.rn.f32 	%f339, %f338, 0f3BBB989D, 0f3F000000;
	cvt.sat.f32.f32 	%f340, %f339;
	fma.rm.f32 	%f341, %f340, %f326, %f325;
	add.f32 	%f342, %f341, 0fCB40007F;
	neg.f32 	%f343, %f342;
	fma.rn.f32 	%f344, %f338, 0f3FB8AA3B, %f343;
	fma.rn.f32 	%f345, %f338, 0f32A57060, %f344;
	mov.b32 	%r171, %f341;
	shl.b32 	%r172, %r171, 23;
	mov.b32 	%f346, %r172;
	ex2.approx.ftz.f32 	%f347, %f345;
	mul.f32 	%f348, %f347, %f346;
	shl.b32 	%r173, %r58, 2;
	add.s32 	%r174, %r170, %r173;
	ld.shared.f32 	%f349, [%r174];
	fma.rn.f32 	%f350, %f349, %f348, %f336;
	ld.shared.f32 	%f351, [%r165+8];
	sub.f32 	%f352, %f351, %f35;
	fma.rn.f32 	%f353, %f352, 0f3BBB989D, 0f3F000000;
	cvt.sat.f32.f32 	%f354, %f353;
	fma.rm.f32 	%f355, %f354, %f326, %f325;
	add.f32 	%f356, %f355, 0fCB40007F;
	neg.f32 	%f357, %f356;
	fma.rn.f32 	%f358, %f352, 0f3FB8AA3B, %f357;
	fma.rn.f32 	%f359, %f352, 0f32A57060, %f358;
	mov.b32 	%r175, %f355;
	shl.b32 	%r176, %r175, 23;
	mov.b32 	%f360, %r176;
	ex2.approx.ftz.f32 	%f361, %f359;
	mul.f32 	%f362, %f361, %f360;
	add.s32 	%r177, %r174, %r173;
	ld.shared.f32 	%f363, [%r177];
	fma.rn.f32 	%f364, %f363, %f362, %f350;
	ld.shared.f32 	%f365, [%r165+12];
	sub.f32 	%f366, %f365, %f35;
	fma.rn.f32 	%f367, %f366, 0f3BBB989D, 0f3F000000;
	cvt.sat.f32.f32 	%f368, %f367;
	fma.rm.f32 	%f369, %f368, %f326, %f325;
	add.f32 	%f370, %f369, 0fCB40007F;
	neg.f32 	%f371, %f370;
	fma.rn.f32 	%f372, %f366, 0f3FB8AA3B, %f371;
	fma.rn.f32 	%f373, %f366, 0f32A57060, %f372;
	mov.b32 	%r178, %f369;
	shl.b32 	%r179, %r178, 23;
	mov.b32 	%f374, %r179;
	ex2.approx.ftz.f32 	%f375, %f373;
	mul.f32 	%f376, %f375, %f374;
	add.s32 	%r180, %r177, %r173;
	ld.shared.f32 	%f377, [%r180];
	fma.rn.f32 	%f451, %f377, %f376, %f364;
	add.s32 	%r216, %r216, 4;
	and.b32  	%r218, %r28, -4;
	setp.ne.s32 	%p33, %r216, %r218;
	@%p33 bra 	$L__BB0_40;
$L__BB0_41:
	setp.eq.s32 	%p34, %r29, 0;
	@%p34 bra 	$L__BB0_46;
	setp.eq.s32 	%p35, %r29, 1;
	@%p35 bra 	$L__BB0_44;
	add.s32 	%r181, %r218, %r16;
	shl.b32 	%r182, %r181, 2;
	add.s32 	%r183, %r12, %r182;
	ld.shared.f32 	%f379, [%r183];
	sub.f32 	%f380, %f379, %f35;
	fma.rn.f32 	%f381, %f380, 0f3BBB989D, 0f3F000000;
	cvt.sat.f32.f32 	%f382, %f381;
	mov.f32 	%f383, 0f4B400001;
	mov.f32 	%f384, 0f437C0000;
	fma.rm.f32 	%f385, %f382, %f384, %f383;
	add.f32 	%f386, %f385, 0fCB40007F;
	neg.f32 	%f387, %f386;
	fma.rn.f32 	%f388, %f380, 0f3FB8AA3B, %f387;
	fma.rn.f32 	%f389, %f380, 0f32A57060, %f388;
	mov.b32 	%r184, %f385;
	shl.b32 	%r185, %r184, 23;
	mov.b32 	%f390, %r185;
	ex2.approx.ftz.f32 	%f391, %f389;
	mul.f32 	%f392, %f391, %f390;
	mad.lo.s32 	%r186, %r218, %r58, %r4;
	shl.b32 	%r187, %r186, 2;
	add.s32 	%r188, %r6, %r187;
	ld.shared.f32 	%f393, [%r188];
	fma.rn.f32 	%f394, %f393, %f392, %f451;
	ld.shared.f32 	%f395, [%r183+4];
	sub.f32 	%f396, %f395, %f35;
	fma.rn.f32 	%f397, %f396, 0f3BBB989D, 0f3F000000;
	cvt.sat.f32.f32 	%f398, %f397;
	fma.rm.f32 	%f399, %f398, %f384, %f383;
	add.f32 	%f400, %f399, 0fCB40007F;
	neg.f32 	%f401, %f400;
	fma.rn.f32 	%f402, %f396, 0f3FB8AA3B, %f401;
	fma.rn.f32 	%f403, %f396, 0f32A57060, %f402;
	mov.b32 	%r189, %f399;
	shl.b32 	%r190, %r189, 23;
	mov.b32 	%f404, %r190;
	ex2.approx.ftz.f32 	%f405, %f403;
	mul.f32 	%f406, %f405, %f404;
	shl.b32 	%r191, %r58, 2;
	add.s32 	%r192, %r188, %r191;
	ld.shared.f32 	%f407, [%r192];
	fma.rn.f32 	%f451, %f407, %f406, %f394;
	add.s32 	%r218, %r218, 2;
$L__BB0_44:
	and.b32  	%r193, %r28, 1;
	setp.eq.b32 	%p36, %r193, 1;
	not.pred 	%p37, %p36;
	@%p37 bra 	$L__BB0_46;
	add.s32 	%r194, %r218, %r16;
	shl.b32 	%r195, %r194, 2;
	add.s32 	%r196, %r12, %r195;
	ld.shared.f32 	%f408, [%r196];
	sub.f32 	%f409, %f408, %f35;
	fma.rn.f32 	%f410, %f409, 0f3BBB989D, 0f3F000000;
	cvt.sat.f32.f32 	%f411, %f410;
	mov.f32 	%f412, 0f4B400001;
	mov.f32 	%f413, 0f437C0000;
	fma.rm.f32 	%f414, %f411, %f413, %f412;
	add.f32 	%f415, %f414, 0fCB40007F;
	neg.f32 	%f416, %f415;
	fma.rn.f32 	%f417, %f409, 0f3FB8AA3B, %f416;
	fma.rn.f32 	%f418, %f409, 0f32A57060, %f417;
	mov.b32 	%r197, %f414;
	shl.b32 	%r198, %r197, 23;
	mov.b32 	%f419, %r198;
	ex2.approx.ftz.f32 	%f420, %f418;
	mul.f32 	%f421, %f420, %f419;
	mad.lo.s32 	%r199, %r218, %r58, %r4;
	shl.b32 	%r200, %r199, 2;
	add.s32 	%r201, %r6, %r200;
	ld.shared.f32 	%f422, [%r201];
	fma.rn.f32 	%f451, %f422, %f421, %f451;
$L__BB0_46:
	st.shared.f32 	[%r18], %f451;
$L__BB0_47:
	bar.sync 	0;
	add.s32 	%r207, %r207, %r5;
	setp.lt.s32 	%p38, %r207, %r57;
	sub.s32 	%r206, %r206, %r5;
	@%p38 bra 	$L__BB0_8;
$L__BB0_48:
	setp.ge.s32 	%p39, %r3, %r57;
	@%p39 bra 	$L__BB0_50;
	mad.lo.s32 	%r202, %r58, %r2, %r4;
	shl.b32 	%r203, %r202, 2;
	add.s32 	%r204, %r8, %r203;
	ld.shared.f32 	%f423, [%r204];
	ld.shared.f32 	%f424, [%r11];
	div.rn.f32 	%f425, %f423, %f424;
	mad.lo.s32 	%r205, %r58, %r3, %r4;
	cvta.to.global.u64 	%rd19, %rd6;
	mul.wide.s32 	%rd20, %r205, 4;
	add.s64 	%rd21, %rd19, %rd20;
	st.global.f32 	[%rd21], %f425;
$L__BB0_50:
	ret;

}


// ===== COMPILED SASS (sm_100) =====

	.target	sm_100

	.elftype	@"ET_EXEC"


//--------------------- .note.nv.tkinfo           --------------------------
	.section	.note.nv.tkinfo,"",@"SHT_NOTE"
	.sectionflags	@"SHF_NOTE_NV_TKINFO"
	.tkinfo
        /*0018*/ 	.word	0x00000002
        /*0030*/ 	.string	""
        /*0030*/ 	.string	"ptxas"
        /*0030*/ 	.string	"Cuda compilation tools, release 13.0, V13.0.88"
        /*0030*/ 	.string	"Build cuda_13.0.r13.0/compiler.36424714_0"
        /*0030*/ 	.string	"-arch sm_100 -m 64 "



//--------------------- .note.nv.cuinfo           --------------------------
	.section	.note.nv.cuinfo,"",@"SHT_NOTE"
	.sectionflags	@"SHF_NOTE_NV_CUINFO"
        /*0018*/ 	.short	0x0002
        /*001a*/ 	.short	0x0064
        /*001c*/ 	.short	0x0082
	.zero		2


//--------------------- .nv.info                  --------------------------
	.section	.nv.info,"",@"SHT_CUDA_INFO"
	.align	4


	//----- nvinfo : EIATTR_REGCOUNT
	.align		4
        /*0000*/ 	.byte	0x04, 0x2f
        /*0002*/ 	.short	(.L_4 - .L_3)
	.align		4
.L_3:
        /*0004*/ 	.word	index@(_Z15flash_attentionPKfS0_S0_Pfii)
        /*0008*/ 	.word	0x00000028


	//----- nvinfo : EIATTR_FRAME_SIZE
	.align		4
.L_4:
        /*000c*/ 	.byte	0x04, 0x11
        /*000e*/ 	.short	(.L_6 - .L_5)
	.align		4
.L_5:
        /*0010*/ 	.word	index@($__internal_0_$__cuda_sm3x_div_rn_noftz_f32_slowpath)
        /*0014*/ 	.word	0x00000000


	//----- nvinfo : EIATTR_FRAME_SIZE
	.align		4
.L_6:
        /*0018*/ 	.byte	0x04, 0x11
        /*001a*/ 	.short	(.L_8 - .L_7)
	.align		4
.L_7:
        /*001c*/ 	.word	index@(_Z15flash_attentionPKfS0_S0_Pfii)
        /*0020*/ 	.word	0x00000000


	//----- nvinfo : EIATTR_MIN_STACK_SIZE
	.align		4
.L_8:
        /*0024*/ 	.byte	0x04, 0x12
        /*0026*/ 	.short	(.L_10 - .L_9)
	.align		4
.L_9:
        /*0028*/ 	.word	index@(_Z15flash_attentionPKfS0_S0_Pfii)
        /*002c*/ 	.word	0x00000000
.L_10:


//--------------------- .nv.compat                --------------------------
	.section	.nv.compat,"",@"SHT_CUDA_COMPAT_INFO"
	.align	4
        /*0000*/ 	.byte	0x02, 0x09, 0x00, 0x00, 0x02, 0x02, 0x01, 0x00, 0x02, 0x05, 0x05, 0x00, 0x03, 0x07, 0x01, 0x01
        /*0010*/ 	.byte	0x02, 0x03, 0x00, 0x00, 0x02, 0x06, 0x01, 0x00, 0x04, 0x0b, 0x08, 0x00, 0x01, 0x00, 0x00, 0x00
        /*0020*/ 	.byte	0x00, 0x00, 0x00, 0x00


//--------------------- .nv.info._Z15flash_attentionPKfS0_S0_Pfii --------------------------
	.section	.nv.info._Z15flash_attentionPKfS0_S0_Pfii,"",@"SHT_CUDA_INFO"
	.sectionflags	@""
	.align	4


	//----- nvinfo : EIATTR_CUDA_API_VERSION
	.align		4
        /*0000*/ 	.byte	0x04, 0x37
        /*0002*/ 	.short	(.L_12 - .L_11)
.L_11:
        /*0004*/ 	.word	0x00000082


	//----- nvinfo : EIATTR_KPARAM_INFO
	.align		4
.L_12:
        /*0008*/ 	.byte	0x04, 0x17
        /*000a*/ 	.short	(.L_14 - .L_13)
.L_13:
        /*000c*/ 	.word	0x00000000
        /*0010*/ 	.short	0x0005
        /*0012*/ 	.short	0x0024
        /*0014*/ 	.byte	0x00, 0xf0, 0x11, 0x00


	//----- nvinfo : EIATTR_KPARAM_INFO
	.align		4
.L_14:
        /*0018*/ 	.byte	0x04, 0x17
        /*001a*/ 	.short	(.L_16 - .L_15)
.L_15:
        /*001c*/ 	.word	0x00000000
        /*0020*/ 	.short	0x0004
        /*0022*/ 	.short	0x0020
        /*0024*/ 	.byte	0x00, 0xf0, 0x11, 0x00


	//----- nvinfo : EIATTR_KPARAM_INFO
	.align		4
.L_16:
        /*0028*/ 	.byte	0x04, 0x17
        /*002a*/ 	.short	(.L_18 - .L_17)
.L_17:
        /*002c*/ 	.word	0x00000000
        /*0030*/ 	.short	0x0003
        /*0032*/ 	.short	0x0018
        /*0034*/ 	.byte	0x00, 0xf5, 0x21, 0x00


	//----- nvinfo : EIATTR_KPARAM_INFO
	.align		4
.L_18:
        /*0038*/ 	.byte	0x04, 0x17
        /*003a*/ 	.short	(.L_20 - .L_19)
.L_19:
        /*003c*/ 	.word	0x00000000
        /*0040*/ 	.short	0x0002
        /*0042*/ 	.short	0x0010
        /*0044*/ 	.byte	0x00, 0xf5, 0x21, 0x00


	//----- nvinfo : EIATTR_KPARAM_INFO
	.align		4
.L_20:
        /*0048*/ 	.byte	0x04, 0x17
        /*004a*/ 	.short	(.L_22 - .L_21)
.L_21:
        /*004c*/ 	.word	0x00000000
        /*0050*/ 	.short	0x0001
        /*0052*/ 	.short	0x0008
        /*0054*/ 	.byte	0x00, 0xf5, 0x21, 0x00


	//----- nvinfo : EIATTR_KPARAM_INFO
	.align		4
.L_22:
        /*0058*/ 	.byte	0x04, 0x17
        /*005a*/ 	.short	(.L_24 - .L_23)
.L_23:
        /*005c*/ 	.word	0x00000000
        /*0060*/ 	.short	0x0000
        /*0062*/ 	.short	0x0000
        /*0064*/ 	.byte	0x00, 0xf5, 0x21, 0x00


	//----- nvinfo : EIATTR_SPARSE_MMA_MASK
	.align		4
.L_24:
        /*0068*/ 	.byte	0x03, 0x50
        /*006a*/ 	.short	0x0000


	//----- nvinfo : EIATTR_MAXREG_COUNT
	.align		4
        /*006c*/ 	.byte	0x03, 0x1b
        /*006e*/ 	.short	0x00ff


	//----- nvinfo : EIATTR_NUM_BARRIERS
	.align		4
        /*0070*/ 	.byte	0x02, 0x4c
        /*0072*/ 	.byte	0x01
	.zero		1


	//----- nvinfo : EIATTR_EXTERNS
	.align		4
        /*0074*/ 	.byte	0x04, 0x0f
        /*0076*/ 	.short	(.L_26 - .L_25)


	//   ....[0]....
	.align		4
.L_25:
        /*0078*/ 	.word	index@(__assertfail)


	//----- nvinfo : EIATTR_MERCURY_ISA_VERSION
	.align		4
.L_26:
        /*007c*/ 	.byte	0x03, 0x5f
        /*007e*/ 	.short	0x0101


	//----- nvinfo : EIATTR_VRC_CTA_INIT_COUNT
	.align		4
        /*0080*/ 	.byte	0x02, 0x4a
	.zero		1
	.zero		1


	//----- nvinfo : EIATTR_SYSCALL_OFFSETS
	.align		4
        /*0084*/ 	.byte	0x04, 0x46
        /*0086*/ 	.short	(.L_28 - .L_27)


	//   ....[0]....
.L_27:
        /*0088*/ 	.word	0x00000160


	//----- nvinfo : EIATTR_EXIT_INSTR_OFFSETS
	.align		4
.L_28:
        /*008c*/ 	.byte	0x04, 0x1c
        /*008e*/ 	.short	(.L_30 - .L_29)


	//   ....[0]....
.L_29:
        /*0090*/ 	.word	0x00002440


	//   ....[1]....
        /*0094*/ 	.word	0x000025d0


	//----- nvinfo : EIATTR_CRS_STACK_SIZE
	.align		4
.L_30:
        /*0098*/ 	.byte	0x04, 0x1e
        /*009a*/ 	.short	(.L_32 - .L_31)
.L_31:
        /*009c*/ 	.word	0x00000000


	//----- nvinfo : EIATTR_CBANK_PARAM_SIZE
	.align		4
.L_32:
        /*00a0*/ 	.byte	0x03, 0x19
        /*00a2*/ 	.short	0x0028


	//----- nvinfo : EIATTR_PARAM_CBANK
	.align		4
        /*00a4*/ 	.byte	0x04, 0x0a
        /*00a6*/ 	.short	(.L_34 - .L_33)
	.align		4
.L_33:
        /*00a8*/ 	.word	index@(.nv.constant0._Z15flash_attentionPKfS0_S0_Pfii)
        /*00ac*/ 	.short	0x0380
        /*00ae*/ 	.short	0x0028


	//----- nvinfo : EIATTR_SW_WAR
	.align		4
.L_34:
        /*00b0*/ 	.byte	0x04, 0x36
        /*00b2*/ 	.short	(.L_36 - .L_35)
.L_35:
        /*00b4*/ 	.word	0x00000008
.L_36:


//--------------------- .nv.callgraph             --------------------------
	.section	.nv.callgraph,"",@"SHT_CUDA_CALLGRAPH"
	.align	4
	.sectionentsize	8
	.align		4
        /*0000*/ 	.word	0x00000000
	.align		4
        /*0004*/ 	.word	0xffffffff
	.align		4
        /*0008*/ 	.word	index@(_Z15flash_attentionPKfS0_S0_Pfii)
	.align		4
        /*000c*/ 	.word	index@(__assertfail)
	.align		4
        /*0010*/ 	.word	0x00000000
	.align		4
        /*0014*/ 	.word	0xfffffffe
	.align		4
        /*0018*/ 	.word	0x00000000
	.align		4
        /*001c*/ 	.word	0xfffffffd
	.align		4
        /*0020*/ 	.word	0x00000000
	.align		4
        /*0024*/ 	.word	0xfffffffc


//--------------------- .nv.constant4             --------------------------
	.section	.nv.constant4,"a",@progbits
	.align	8
	.align		8
.nv.constant4:
        /*0000*/ 	.dword	__assertfail
	.align		8
        /*0008*/ 	.dword	__unnamed_1
	.align		8
        /*0010*/ 	.dword	$str
	.align		8
        /*0018*/ 	.dword	$str$1


//--------------------- .text._Z15flash_attentionPKfS0_S0_Pfii --------------------------
	.section	.text._Z15flash_attentionPKfS0_S0_Pfii,"ax",@progbits
	.align	128
        .global         _Z15flash_attentionPKfS0_S0_Pfii
        .type           _Z15flash_attentionPKfS0_S0_Pfii,@function
        .size           _Z15flash_attentionPKfS0_S0_Pfii,(.L_x_35 - _Z15flash_attentionPKfS0_S0_Pfii)
        .other          _Z15flash_attentionPKfS0_S0_Pfii,@"STO_CUDA_ENTRY STV_DEFAULT"
_Z15flash_attentionPKfS0_S0_Pfii:
.text._Z15flash_attentionPKfS0_S0_Pfii:
[----:B------:R-:W0:Y:S08]  /*0000*/  LDC R1, c[0x0][0x37c] ;  /* 0x0000df00ff017b82 */ /* 0x000e300000000800 */
[----:B------:R-:W1:Y:S01]  /*0010*/  LDC.64 R2, c[0x0][0x3a0] ;  /* 0x0000e800ff027b82 */ /* 0x000e620000000a00 */
[----:B------:R-:W1:Y:S01]  /*0020*/  LDCU UR4, c[0x0][0x360] ;  /* 0x00006c00ff0477ac */ /* 0x000e620008000800 */
[----:B------:R-:W2:Y:S01]  /*0030*/  LDCU UR36, c[0x0][0x364] ;  /* 0x00006c80ff2477ac */ /* 0x000ea20008000800 */
[----:B-1----:R-:W-:-:S02]  /*0040*/  ISETP.NE.AND P0, PT, R3, UR4, PT ;  /* 0x0000000403007c0c */ /* 0x002fc4000bf05270 */
[----:B--2---:R-:W-:-:S13]  /*0050*/  ISETP.GE.U32.AND P1, PT, R2, UR36, PT ;  /* 0x0000002402007c0c */ /* 0x004fda000bf26070 */
[----:B0-----:R-:W-:Y:S05]  /*0060*/  @!P0 BRA P1, `(.L_x_0) ;  /* 0x0000000000408947 */ /* 0x001fea0000800000 */
[----:B------:R-:W-:Y:S01]  /*0070*/  MOV R0, 0x0 ;  /* 0x0000000000007802 */ /* 0x000fe20000000f00 */
[----:B------:R-:W0:Y:S01]  /*0080*/  LDCU.64 UR4, c[0x4][0x10] ;  /* 0x01000200ff0477ac */ /* 0x000e220008000a00 */
[----:B------:R-:W-:Y:S01]  /*0090*/  HFMA2 R8, -RZ, RZ, 0, 1.490116119384765625e-06 ;  /* 0x00000019ff087431 */ /* 0x000fe200000001ff */
[----:B------:R-:W-:Y:S01]  /*00a0*/  MOV R12, 0x1 ;  /* 0x00000001000c7802 */ /* 0x000fe20000000f00 */
[----:B------:R1:W2:Y:S01]  /*00b0*/  LDC.64 R2, c[0x4][R0] ;  /* 0x0100000000027b82 */ /* 0x0002a20000000a00 */
[----:B------:R-:W3:Y:S01]  /*00c0*/  LDCU.64 UR6, c[0x4][0x18] ;  /* 0x01000300ff0677ac */ /* 0x000ee20008000a00 */
[----:B------:R-:W-:Y:S01]  /*00d0*/  HFMA2 R13, -RZ, RZ, 0, 0 ;  /* 0x00000000ff0d7431 */ /* 0x000fe200000001ff */
[----:B------:R-:W4:Y:S01]  /*00e0*/  LDCU.64 UR8, c[0x4][0x8] ;  /* 0x01000100ff0877ac */ /* 0x000f220008000a00 */
[----:B0-----:R-:W-:Y:S02]  /*00f0*/  MOV R4, UR4 ;  /* 0x0000000400047c02 */ /* 0x001fe40008000f00 */
[----:B------:R-:W-:-:S02]  /*0100*/  MOV R5, UR5 ;  /* 0x0000000500057c02 */ /* 0x000fc40008000f00 */
[----:B---3--:R-:W-:Y:S02]  /*0110*/  MOV R6, UR6 ;  /* 0x0000000600067c02 */ /* 0x008fe40008000f00 */
[----:B------:R-:W-:Y:S02]  /*0120*/  MOV R7, UR7 ;  /* 0x0000000700077c02 */ /* 0x000fe40008000f00 */
[----:B----4-:R-:W-:Y:S02]  /*0130*/  MOV R10, UR8 ;  /* 0x00000008000a7c02 */ /* 0x010fe40008000f00 */
[----:B-1----:R-:W-:-:S07]  /*0140*/  MOV R11, UR9 ;  /* 0x00000009000b7c02 */ /* 0x002fce0008000f00 */
[----:B------:R-:W-:-:S07]  /*0150*/  LEPC R20, `(.L_x_0) ;  /* 0x000000001014794e */ /* 0x000fce0000000000 */
[----:B--2---:R-:W-:Y:S05]  /*0160*/  CALL.ABS.NOINC R2 ;  /* 0x0000000002007343 */ /* 0x004fea0003c00000 */
.L_x_0:
[----:B------:R-:W0:Y:S01]  /*0170*/  S2R R9, SR_TID.Y ;  /* 0x0000000000097919 */ /* 0x000e220000002200 */
[----:B------:R-:W1:Y:S01]  /*0180*/  LDC.64 R2, c[0x0][0x3a0] ;  /* 0x0000e800ff027b82 */ /* 0x000e620000000a00 */
[----:B------:R-:W0:Y:S01]  /*0190*/  S2R R0, SR_CTAID.X ;  /* 0x0000000000007919 */ /* 0x000e220000002500 */
[----:B------:R-:W2:Y:S06]  /*01a0*/  S2R R6, SR_TID.X ;  /* 0x0000000000067919 */ /* 0x000eac0000002100 */
[----:B------:R-:W3:Y:S01]  /*01b0*/  LDC.64 R14, c[0x0][0x358] ;  /* 0x0000d600ff0e7b82 */ /* 0x000ee20000000a00 */
[----:B0-----:R-:W-:-:S05]  /*01c0*/  IMAD R7, R0, UR36, R9 ;  /* 0x0000002400077c24 */ /* 0x001fca000f8e0209 */
[----:B-1----:R-:W-:-:S13]  /*01d0*/  ISETP.GE.AND P2, PT, R7, R2, PT ;  /* 0x000000020700720c */ /* 0x002fda0003f46270 */
[----:B------:R-:W0:Y:S01]  /*01e0*/  @!P2 LDC.64 R4, c[0x0][0x380] ;  /* 0x0000e000ff04ab82 */ /* 0x000e220000000a00 */
[----:B---3--:R-:W-:Y:S01]  /*01f0*/  @!P2 R2UR UR4, R14 ;  /* 0x000000000e04a2ca */ /* 0x008fe200000e0000 */
[----:B--2---:R-:W-:Y:S01]  /*0200*/  @!P2 IMAD R11, R7, R3, R6 ;  /* 0x00000003070ba224 */ /* 0x004fe200078e0206 */
[----:B------:R-:W-:-:S03]  /*0210*/  @!P2 R2UR UR5, R15 ;  /* 0x000000000f05a2ca */ /* 0x000fc600000e0000 */
[----:B0-----:R-:W-:-:S10]  /*0220*/  @!P2 IMAD.WIDE R4, R11, 0x4, R4 ;  /* 0x000000040b04a825 */ /* 0x001fd400078e0204 */
[----:B------:R0:W2:Y:S01]  /*0230*/  @!P2 LDG.E.CONSTANT R16, desc[UR4][R4.64] ;  /* 0x000000040410a981 */ /* 0x0000a2000c1e9900 */
[----:B------:R-:W-:Y:S01]  /*0240*/  IADD3 R13, PT, PT, -R0, RZ, RZ ;  /* 0x000000ff000d7210 */ /* 0x000fe20007ffe1ff */
[----:B------:R-:W-:Y:S01]  /*0250*/  @!P2 IMAD R17, R9, R3, R6 ;  /* 0x000000030911a224 */ /* 0x000fe200078e0206 */
[----:B------:R-:W-:Y:S01]  /*0260*/  MOV R8, 0x400 ;  /* 0x0000040000087802 */ /* 0x000fe20000000f00 */
[----:B------:R-:W1:Y:S01]  /*0270*/  S2R R11, SR_CgaCtaId ;  /* 0x00000000000b7919 */ /* 0x000e620000008800 */
[----:B------:R-:W-:Y:S01]  /*0280*/  ISETP.GE.AND P0, PT, R7, R2, PT ;  /* 0x000000020700720c */ /* 0x000fe20003f06270 */
[----:B------:R-:W-:Y:S01]  /*0290*/  IMAD R0, R13, UR36, R2 ;  /* 0x000000240d007c24 */ /* 0x000fe2000f8e0202 */
[----:B------:R-:W-:Y:S01]  /*02a0*/  ISETP.GE.AND P1, PT, R2, 0x1, PT ;  /* 0x000000010200780c */ /* 0x000fe20003f26270 */
[----:B------:R-:W-:Y:S05]  /*02b0*/  WARPSYNC.ALL ;  /* 0x0000000000007948 */ /* 0x000fea0003800000 */
[----:B------:R-:W-:-:S02]  /*02c0*/  VIMNMX.U32 R0, PT, PT, R0, UR36, PT ;  /* 0x0000002400007c48 */ /* 0x000fc4000bfe0000 */
[----:B------:R-:W-:Y:S02]  /*02d0*/  ISETP.EQ.AND P0, PT, R6, RZ, !P0 ;  /* 0x000000ff0600720c */ /* 0x000fe40004702270 */
[----:B0-----:R-:W-:Y:S01]  /*02e0*/  SHF.L.U32 R4, R9, 0x2, RZ ;  /* 0x0000000209047819 */ /* 0x001fe200000006ff */
[----:B------:R-:W-:-:S10]  /*02f0*/  IMAD R13, R0, R3, RZ ;  /* 0x00000003000d7224 */ /* 0x000fd400078e02ff */
[----:B------:R-:W-:Y:S02]  /*0300*/  @P0 MOV R21, 0xff800000 ;  /* 0xff80000000150802 */ /* 0x000fe40000000f00 */
[----:B-1----:R-:W-:-:S04]  /*0310*/  LEA R20, R11, R8, 0x18 ;  /* 0x000000080b147211 */ /* 0x002fc800078ec0ff */
[----:B------:R-:W-:-:S04]  /*0320*/  LEA R8, R13, R20, 0x2 ;  /* 0x000000140d087211 */ /* 0x000fc800078e10ff */
[----:B------:R-:W-:-:S04]  /*0330*/  LEA R10, R13, R8, 0x2 ;  /* 0x000000080d0a7211 */ /* 0x000fc800078e10ff */
[-C--:B------:R-:W-:Y:S02]  /*0340*/  LEA R11, R13, R10.reuse, 0x2 ;  /* 0x0000000a0d0b7211 */ /* 0x080fe400078e10ff */
[----:B------:R-:W-:Y:S02]  /*0350*/  @!P2 LEA R19, R17, R10, 0x2 ;  /* 0x0000000a1113a211 */ /* 0x000fe400078e10ff */
[-C--:B------:R-:W-:Y:S02]  /*0360*/  LEA R13, R13, R11.reuse, 0x2 ;  /* 0x0000000b0d0d7211 */ /* 0x080fe400078e10ff */
[----:B------:R-:W-:Y:S02]  /*0370*/  @!P2 LEA R17, R17, R11, 0x2 ;  /* 0x0000000b1111a211 */ /* 0x000fe400078e10ff */
[----:B------:R-:W-:Y:S02]  /*0380*/  LEA R5, R0, R13, 0x2 ;  /* 0x0000000d00057211 */ /* 0x000fe400078e10ff */
[----:B------:R-:W-:-:S02]  /*0390*/  IADD3 R12, PT, PT, R13, R4, RZ ;  /* 0x000000040d0c7210 */ /* 0x000fc40007ffe0ff */
[----:B------:R-:W-:-:S03]  /*03a0*/  IADD3 R13, PT, PT, R5, R4, RZ ;  /* 0x00000004050d7210 */ /* 0x000fc60007ffe0ff */
[----:B------:R0:W-:Y:S04]  /*03b0*/  @P0 STS [R12], R21 ;  /* 0x000000150c000388 */ /* 0x0001e80000000800 */
[----:B------:R0:W-:Y:S04]  /*03c0*/  @P0 STS [R13], RZ ;  /* 0x000000ff0d000388 */ /* 0x0001e80000000800 */
[----:B--2---:R0:W-:Y:S04]  /*03d0*/  @!P2 STS [R19], R16 ;  /* 0x000000101300a388 */ /* 0x0041e80000000800 */
[----:B------:R0:W-:Y:S01]  /*03e0*/  @!P2 STS [R17], RZ ;  /* 0x000000ff1100a388 */ /* 0x0001e20000000800 */
[----:B------:R-:W-:Y:S06]  /*03f0*/  BAR.SYNC.DEFER_BLOCKING 0x0 ;  /* 0x0000000000007b1d */ /* 0x000fec0000010000 */
[----:B------:R-:W-:Y:S05]  /*0400*/  @!P1 BRA `(.L_x_1) ;  /* 0x00000020000c9947 */ /* 0x000fea0003800000 */
[----:B------:R-:W-:Y:S01]  /*0410*/  LEA R5, R0, R5, 0x2 ;  /* 0x0000000500057211 */ /* 0x000fe200078e10ff */
[----:B0-----:R-:W-:Y:S01]  /*0420*/  IMAD R16, R6, R3, RZ ;  /* 0x0000000306107224 */ /* 0x001fe200078e02ff */
[----:B------:R-:W-:Y:S01]  /*0430*/  R2UR UR6, R3 ;  /* 0x00000000030672ca */ /* 0x000fe200000e0000 */
[C---:B------:R-:W-:Y:S01]  /*0440*/  IMAD R17, R0.reuse, R9, RZ ;  /* 0x0000000900117224 */ /* 0x040fe200078e02ff */
[----:B------:R-:W-:Y:S01]  /*0450*/  R2UR UR12, R5 ;  /* 0x00000000050c72ca */ /* 0x000fe200000e0000 */
[-C--:B------:R-:W-:Y:S01]  /*0460*/  IMAD R2, R9, R3.reuse, R6 ;  /* 0x0000000309027224 */ /* 0x080fe200078e0206 */
[----:B------:R-:W-:Y:S01]  /*0470*/  LEA R4, R0, R4, 0x3 ;  /* 0x0000000400047211 */ /* 0x000fe200078e18ff */
[----:B------:R-:W0:Y:S01]  /*0480*/  LDCU UR7, c[0x0][0x3a0] ;  /* 0x00007400ff0777ac */ /* 0x000e220008000800 */
[----:B------:R-:W-:Y:S02]  /*0490*/  LEA R22, R16, R20, 0x2 ;  /* 0x0000001410167211 */ /* 0x000fe400078e10ff */
[----:B------:R-:W-:Y:S01]  /*04a0*/  IADD3 R23, PT, PT, R17, R6, RZ ;  /* 0x0000000611177210 */ /* 0x000fe20007ffe0ff */
[----:B------:R-:W-:Y:S01]  /*04b0*/  IMAD R4, R4, R3, R20 ;  /* 0x0000000304047224 */ /* 0x000fe200078e0214 */
[----:B------:R-:W-:Y:S01]  /*04c0*/  LEA R19, R2, R20, 0x2 ;  /* 0x0000001402137211 */ /* 0x000fe200078e10ff */
[----:B------:R-:W-:Y:S01]  /*04d0*/  UMOV UR4, URZ ;  /* 0x000000ff00047c82 */ /* 0x000fe20008000000 */
[C---:B------:R-:W-:Y:S01]  /*04e0*/  LOP3.LUT R28, R3.reuse, 0x7, RZ, 0xc0, !PT ;  /* 0x00000007031c7812 */ /* 0x040fe200078ec0ff */
[----:B------:R-:W-:Y:S01]  /*04f0*/  ULOP3.LUT UR6, UR6, 0x7ffffff8, URZ, 0xc0, !UPT ;  /* 0x7ffffff806067892 */ /* 0x000fe2000f8ec0ff */
[----:B------:R-:W-:-:S02]  /*0500*/  LOP3.LUT R18, R3, 0x3, RZ, 0xc0, !PT ;  /* 0x0000000303127812 */ /* 0x000fc400078ec0ff */
[----:B------:R-:W-:Y:S01]  /*0510*/  LEA R20, R2, R11, 0x2 ;  /* 0x0000000b02147211 */ /* 0x000fe200078e10ff */
[----:B------:R-:W-:Y:S01]  /*0520*/  UIADD3 UR8, UPT, UPT, -UR6, URZ, URZ ;  /* 0x000000ff06087290 */ /* 0x000fe2000fffe1ff */
[----:B------:R-:W-:Y:S02]  /*0530*/  IADD3 R21, PT, PT, R4, 0x10, RZ ;  /* 0x0000001004157810 */ /* 0x000fe40007ffe0ff */
[----:B------:R-:W-:Y:S02]  /*0540*/  IADD3 R22, PT, PT, R22, 0x10, RZ ;  /* 0x0000001016167810 */ /* 0x000fe40007ffe0ff */
[----:B------:R-:W-:-:S07]  /*0550*/  LEA R23, R23, UR12, 0x2 ;  /* 0x0000000c17177c11 */ /* 0x000fce000f8e10ff */
.L_x_20:
[----:B-1----:R-:W1:Y:S01]  /*0560*/  LDCU UR5, c[0x0][0x3a0] ;  /* 0x00007400ff0577ac */ /* 0x002e620008000800 */
[----:B0-----:R-:W-:-:S04]  /*0570*/  IADD3 R27, PT, PT, R9, UR4, RZ ;  /* 0x00000004091b7c10 */ /* 0x001fc8000fffe0ff */
[----:B------:R-:W-:-:S04]  /*0580*/  VIMNMX R2, PT, PT, R7, R27, !PT ;  /* 0x0000001b07027248 */ /* 0x000fc80007fe0100 */
[----:B-1----:R-:W-:-:S13]  /*0590*/  ISETP.GE.AND P1, PT, R2, UR5, PT ;  /* 0x0000000502007c0c */ /* 0x002fda000bf26270 */
[----:B------:R-:W1:Y:S01]  /*05a0*/  @!P1 LDC R26, c[0x0][0x3a4] ;  /* 0x0000e900ff1a9b82 */ /* 0x000e620000000800 */
[C---:B------:R-:W-:Y:S02]  /*05b0*/  @!P1 R2UR UR10, R14.reuse ;  /* 0x000000000e0a92ca */ /* 0x040fe400000e0000 */
[C---:B------:R-:W-:Y:S02]  /*05c0*/  @!P1 R2UR UR11, R15.reuse ;  /* 0x000000000f0b92ca */ /* 0x040fe400000e0000 */
[----:B------:R-:W-:Y:S02]  /*05d0*/  @!P1 R2UR UR14, R14 ;  /* 0x000000000e0e92ca */ /* 0x000fe400000e0000 */
[----:B------:R-:W-:Y:S01]  /*05e0*/  @!P1 R2UR UR15, R15 ;  /* 0x000000000f0f92ca */ /* 0x000fe200000e0000 */
[----:B--2-4-:R-:W2:Y:S08]  /*05f0*/  @!P1 LDC.64 R4, c[0x0][0x388] ;  /* 0x0000e200ff049b82 */ /* 0x014eb00000000a00 */
[----:B---3--:R-:W3:Y:S01]  /*0600*/  @!P1 LDC.64 R2, c[0x0][0x390] ;  /* 0x0000e400ff029b82 */ /* 0x008ee20000000a00 */
[----:B-1----:R-:W-:-:S04]  /*0610*/  @!P1 IMAD R27, R27, R26, R6 ;  /* 0x0000001a1b1b9224 */ /* 0x002fc800078e0206 */
[----:B--2---:R-:W-:-:S06]  /*0620*/  @!P1 IMAD.WIDE R4, R27, 0x4, R4 ;  /* 0x000000041b049825 */ /* 0x004fcc00078e0204 */
[----:B------:R-:W2:Y:S01]  /*0630*/  @!P1 LDG.E.CONSTANT R4, desc[UR10][R4.64] ;  /* 0x0000000a04049981 */ /* 0x000ea2000c1e9900 */
[----:B---3--:R-:W-:-:S06]  /*0640*/  @!P1 IMAD.WIDE R2, R27, 0x4, R2 ;  /* 0x000000041b029825 */ /* 0x008fcc00078e0202 */
[----:B------:R-:W3:Y:S01]  /*0650*/  @!P1 LDG.E.CONSTANT R2, desc[UR14][R2.64] ;  /* 0x0000000e02029981 */ /* 0x000ee2000c1e9900 */
[----:B------:R-:W-:Y:S01]  /*0660*/  @!P1 IMAD R29, R9, R26, R6 ;  /* 0x0000001a091d9224 */ /* 0x000fe200078e0206 */
[----:B------:R-:W-:Y:S02]  /*0670*/  IADD3 R27, PT, PT, RZ, -UR4, RZ ;  /* 0x80000004ff1b7c10 */ /* 0x000fe4000fffe0ff */
[----:B------:R-:W-:Y:S02]  /*0680*/  R2UR UR11, R0 ;  /* 0x00000000000b72ca */ /* 0x000fe400000e0000 */
[----:B------:R-:W-:Y:S02]  /*0690*/  @!P1 LEA R29, R29, R8, 0x2 ;  /* 0x000000081d1d9211 */ /* 0x000fe400078e10ff */
[----:B------:R-:W-:Y:S01]  /*06a0*/  VIADDMNMX R27, R27, UR5, R0, PT ;  /* 0x000000051b1b7c46 */ /* 0x000fe2000b800100 */
[----:B------:R-:W-:Y:S08]  /*06b0*/  BSSY.RECONVERGENT B0, `(.L_x_2) ;  /* 0x0000073000007945 */ /* 0x000ff00003800200 */
[----:B0-----:R-:W-:-:S02]  /*06c0*/  UISETP.LT.AND UP0, UPT, UR11, UR7, UPT ;  /* 0x000000070b00728c */ /* 0x001fc4000bf01270 */
[----:B------:R-:W-:Y:S02]  /*06d0*/  UIADD3 UR4, UPT, UPT, UR11, UR4, URZ ;  /* 0x000000040b047290 */ /* 0x000fe4000fffe0ff */
[----:B------:R-:W-:Y:S01]  /*06e0*/  USEL UR13, UR11, UR7, UP0 ;  /* 0x000000070b0d7287 */ /* 0x000fe20008000000 */
[----:B------:R-:W-:Y:S01]  /*06f0*/  ISETP.GE.AND P2, PT, R7, UR5, PT ;  /* 0x0000000507007c0c */ /* 0x000fe2000bf46270 */
[----:B------:R-:W-:Y:S02]  /*0700*/  UISETP.GE.AND UP0, UPT, UR4, UR5, UPT ;  /* 0x000000050400728c */ /* 0x000fe4000bf06270 */
[----:B------:R-:W-:Y:S02]  /*0710*/  ULOP3.LUT UR14, UR13, 0x3, URZ, 0xc0, !UPT ;  /* 0x000000030d0e7892 */ /* 0x000fe4000f8ec0ff */
[----:B------:R-:W-:Y:S01]  /*0720*/  UIADD3 UR15, UPT, UPT, UR13, -0x1, URZ ;  /* 0xffffffff0d0f7890 */ /* 0x000fe2000fffe0ff */
[----:B--2---:R0:W-:Y:S04]  /*0730*/  @!P1 STS [R19], R4 ;  /* 0x0000000413009388 */ /* 0x0041e80000000800 */
[----:B---3--:R0:W-:Y:S01]  /*0740*/  @!P1 STS [R29], R2 ;  /* 0x000000021d009388 */ /* 0x0081e20000000800 */
[----:B------:R-:W-:Y:S01]  /*0750*/  BAR.SYNC.DEFER_BLOCKING 0x0 ;  /* 0x0000000000007b1d */ /* 0x000fe20000010000 */
[----:B------:R-:W-:-:S04]  /*0760*/  ISETP.GE.AND P1, PT, R6, R27, PT ;  /* 0x0000001b0600720c */ /* 0x000fc80003f26270 */
[----:B------:R-:W-:-:S13]  /*0770*/  ISETP.GE.OR P1, PT, R7, UR5, P1 ;  /* 0x0000000507007c0c */ /* 0x000fda0008f26670 */
[----:B0-----:R-:W-:Y:S05]  /*0780*/  @P1 BRA `(.L_x_3) ;  /* 0x0000000400941947 */ /* 0x001fea0003800000 */
[----:B------:R-:W0:Y:S01]  /*0790*/  LDCU UR16, c[0x0][0x3a4] ;  /* 0x00007480ff1077ac */ /* 0x000e220008000800 */
[----:B------:R-:W-:Y:S01]  /*07a0*/  HFMA2 R30, -RZ, RZ, 0, 0 ;  /* 0x00000000ff1e7431 */ /* 0x000fe200000001ff */
[----:B0-----:R-:W-:-:S09]  /*07b0*/  UISETP.GE.AND UP1, UPT, UR16, 0x1, UPT ;  /* 0x000000011000788c */ /* 0x001fd2000bf26270 */
[----:B------:R-:W-:Y:S05]  /*07c0*/  BRA.U !UP1, `(.L_x_4) ;  /* 0x0000000509807547 */ /* 0x000fea000b800000 */
[----:B------:R-:W-:Y:S01]  /*07d0*/  UISETP.GE.U32.AND UP1, UPT, UR16, 0x8, UPT ;  /* 0x000000081000788c */ /* 0x000fe2000bf26070 */
[----:B------:R-:W-:Y:S01]  /*07e0*/  MOV R30, RZ ;  /* 0x000000ff001e7202 */ /* 0x000fe20000000f00 */
[----:B------:R-:W-:-:S07]  /*07f0*/  UMOV UR5, URZ ;  /* 0x000000ff00057c82 */ /* 0x000fce0008000000 */
[----:B------:R-:W-:Y:S05]  /*0800*/  BRA.U !UP1, `(.L_x_5) ;  /* 0x0000000109887547 */ /* 0x000fea000b800000 */
[----:B------:R-:W-:Y:S01]  /*0810*/  MOV R30, RZ ;  /* 0x000000ff001e7202 */ /* 0x000fe20000000f00 */
[----:B------:R-:W-:Y:S01]  /*0820*/  UMOV UR5, UR8 ;  /* 0x0000000800057c82 */ /* 0x000fe20008000000 */
[----:B------:R-:W-:Y:S02]  /*0830*/  MOV R2, R22 ;  /* 0x0000001600027202 */ /* 0x000fe40000000f00 */
[----:B------:R-:W-:-:S07]  /*0840*/  MOV R3, R21 ;  /* 0x0000001500037202 */ /* 0x000fce0000000f00 */
.L_x_6:
[----:B------:R-:W-:Y:S01]  /*0850*/  LDS R31, [R3+-0x10] ;  /* 0xfffff000031f7984 */ /* 0x000fe20000000800 */
[----:B------:R-:W-:-:S03]  /*0860*/  UIADD3 UR5, UPT, UPT, UR5, 0x8, URZ ;  /* 0x0000000805057890 */ /* 0x000fc6000fffe0ff */
[----:B------:R-:W0:Y:S01]  /*0870*/  LDS R32, [R2+-0x10] ;  /* 0xfffff00002207984 */ /* 0x000e220000000800 */
[----:B------:R-:W-:-:S03]  /*0880*/  UISETP.NE.AND UP1, UPT, UR5, URZ, UPT ;  /* 0x000000ff0500728c */ /* 0x000fc6000bf25270 */
[----:B------:R-:W-:Y:S04]  /*0890*/  LDS R34, [R3+-0xc] ;  /* 0xfffff40003227984 */ /* 0x000fe80000000800 */
[----:B------:R-:W1:Y:S04]  /*08a0*/  LDS R33, [R2+-0xc] ;  /* 0xfffff40002217984 */ /* 0x000e680000000800 */
[----:B------:R-:W-:Y:S04]  /*08b0*/  LDS R29, [R3+-0x8] ;  /* 0xfffff800031d7984 */ /* 0x000fe80000000800 */
[----:B------:R-:W2:Y:S04]  /*08c0*/  LDS R26, [R2+-0x8] ;  /* 0xfffff800021a7984 */ /* 0x000ea80000000800 */
[----:B------:R-:W-:Y:S04]  /*08d0*/  LDS R4, [R3+-0x4] ;  /* 0xfffffc0003047984 */ /* 0x000fe80000000800 */
[----:B------:R-:W3:Y:S01]  /*08e0*/  LDS R5, [R2+-0x4] ;  /* 0xfffffc0002057984 */ /* 0x000ee20000000800 */
[----:B0-----:R-:W-:-:S03]  /*08f0*/  FFMA R31, R31, R32, R30 ;  /* 0x000000201f1f7223 */ /* 0x001fc6000000001e */
[----:B------:R-:W-:Y:S04]  /*0900*/  LDS R30, [R2] ;  /* 0x00000000021e7984 */ /* 0x000fe80000000800 */
[----:B------:R-:W-:Y:S01]  /*0910*/  LDS R32, [R2+0x8] ;  /* 0x0000080002207984 */ /* 0x000fe20000000800 */
[----:B-1----:R-:W-:-:S03]  /*0920*/  FFMA R34, R34, R33, R31 ;  /* 0x0000002122227223 */ /* 0x002fc6000000001f */
[----:B------:R-:W0:Y:S01]  /*0930*/  LDS R31, [R3] ;  /* 0x00000000031f7984 */ /* 0x000e220000000800 */
[----:B--2---:R-:W-:-:S03]  /*0940*/  FFMA R33, R29, R26, R34 ;  /* 0x0000001a1d217223 */ /* 0x004fc60000000022 */
[----:B------:R-:W-:Y:S04]  /*0950*/  LDS R26, [R3+0x4] ;  /* 0x00000400031a7984 */ /* 0x000fe80000000800 */
[----:B------:R-:W1:Y:S01]  /*0960*/  LDS R29, [R2+0x4] ;  /* 0x00000400021d7984 */ /* 0x000e620000000800 */
[----:B---3--:R-:W-:-:S03]  /*0970*/  FFMA R4, R4, R5, R33 ;  /* 0x0000000504047223 */ /* 0x008fc60000000021 */
[----:B------:R-:W2:Y:S04]  /*0980*/  LDS R5, [R3+0x8] ;  /* 0x0000080003057984 */ /* 0x000ea80000000800 */
[----:B------:R3:W-:Y:S04]  /*0990*/  LDS R34, [R3+0xc] ;  /* 0x00000c0003227984 */ /* 0x0007e80000000800 */
[----:B------:R4:W5:Y:S01]  /*09a0*/  LDS R33, [R2+0xc] ;  /* 0x00000c0002217984 */ /* 0x0009620000000800 */
[----:B---3--:R-:W-:Y:S02]  /*09b0*/  IADD3 R3, PT, PT, R3, 0x20, RZ ;  /* 0x0000002003037810 */ /* 0x008fe40007ffe0ff */
[----:B----4-:R-:W-:Y:S01]  /*09c0*/  IADD3 R2, PT, PT, R2, 0x20, RZ ;  /* 0x0000002002027810 */ /* 0x010fe20007ffe0ff */
[----:B0-----:R-:W-:-:S04]  /*09d0*/  FFMA R31, R31, R30, R4 ;  /* 0x0000001e1f1f7223 */ /* 0x001fc80000000004 */
[----:B-1----:R-:W-:-:S04]  /*09e0*/  FFMA R26, R26, R29, R31 ;  /* 0x0000001d1a1a7223 */ /* 0x002fc8000000001f */
[----:B--2---:R-:W-:-:S04]  /*09f0*/  FFMA R5, R5, R32, R26 ;  /* 0x0000002005057223 */ /* 0x004fc8000000001a */
[----:B-----5:R-:W-:Y:S01]  /*0a00*/  FFMA R30, R34, R33, R5 ;  /* 0x00000021221e7223 */ /* 0x020fe20000000005 */
[----:B------:R-:W-:Y:S06]  /*0a10*/  BRA.U UP1, `(.L_x_6) ;  /* 0xfffffffd018c7547 */ /* 0x000fec000b83ffff */
[----:B------:R-:W-:-:S05]  /*0a20*/  UMOV UR5, UR6 ;  /* 0x0000000600057c82 */ /* 0x000fca0008000000 */
.L_x_5:
[----:B------:R-:W-:-:S13]  /*0a30*/  ISETP.NE.AND P1, PT, R28, RZ, PT ;  /* 0x000000ff1c00720c */ /* 0x000fda0003f25270 */
[----:B------:R-:W-:Y:S05]  /*0a40*/  @!P1 BRA `(.L_x_4) ;  /* 0x0000000000e09947 */ /* 0x000fea0003800000 */
[----:B------:R-:W-:Y:S02]  /*0a50*/  IADD3 R2, PT, PT, R28, -0x1, RZ ;  /* 0xffffffff1c027810 */ /* 0x000fe40007ffe0ff */
[----:B------:R-:W-:Y:S02]  /*0a60*/  ISETP.NE.AND P3, PT, R18, RZ, PT ;  /* 0x000000ff1200720c */ /* 0x000fe40003f65270 */
[----:B------:R-:W-:-:S13]  /*0a70*/  ISETP.GE.U32.AND P1, PT, R2, 0x3, PT ;  /* 0x000000030200780c */ /* 0x000fda0003f26070 */
[----:B------:R-:W-:Y:S05]  /*0a80*/  @!P1 BRA `(.L_x_7) ;  /* 0x0000000000549947 */ /* 0x000fea0003800000 */
[----:B------:R-:W0:Y:S01]  /*0a90*/  S2UR UR10, SR_CgaCtaId ;  /* 0x00000000000a79c3 */ /* 0x000e220000008800 */
[----:B------:R-:W-:Y:S01]  /*0aa0*/  MOV R2, UR16 ;  /* 0x0000001000027c02 */ /* 0x000fe20008000f00 */
[----:B------:R-:W-:-:S04]  /*0ab0*/  UMOV UR9, 0x400 ;  /* 0x0000040000097882 */ /* 0x000fc80000000000 */
[----:B------:R-:W-:Y:S01]  /*0ac0*/  IMAD R3, R9, R2, UR5 ;  /* 0x0000000509037e24 */ /* 0x000fe2000f8e0202 */
[----:B------:R-:W-:Y:S01]  /*0ad0*/  IADD3 R2, PT, PT, R16, UR5, RZ ;  /* 0x0000000510027c10 */ /* 0x000fe2000fffe0ff */
[----:B------:R-:W-:-:S03]  /*0ae0*/  UIADD3 UR5, UPT, UPT, UR5, 0x4, URZ ;  /* 0x0000000405057890 */ /* 0x000fc6000fffe0ff */
[----:B------:R-:W-:-:S05]  /*0af0*/  LEA R3, R3, R10, 0x2 ;  /* 0x0000000a03037211 */ /* 0x000fca00078e10ff */
[----:B------:R-:W-:Y:S04]  /*0b00*/  LDS R5, [R3] ;  /* 0x0000000003057984 */ /* 0x000fe80000000800 */
[----:B------:R-:W-:Y:S01]  /*0b10*/  LDS R29, [R3+0x4] ;  /* 0x00000400031d7984 */ /* 0x000fe20000000800 */
[----:B0-----:R-:W-:-:S03]  /*0b20*/  ULEA UR9, UR10, UR9, 0x18 ;  /* 0x000000090a097291 */ /* 0x001fc6000f8ec0ff */
[----:B------:R-:W-:Y:S04]  /*0b30*/  LDS R31, [R3+0x8] ;  /* 0x00000800031f7984 */ /* 0x000fe80000000800 */
[----:B------:R-:W-:Y:S01]  /*0b40*/  LDS R33, [R3+0xc] ;  /* 0x00000c0003217984 */ /* 0x000fe20000000800 */
[----:B------:R-:W-:-:S05]  /*0b50*/  LEA R2, R2, UR9, 0x2 ;  /* 0x0000000902027c11 */ /* 0x000fca000f8e10ff */
[----:B------:R-:W0:Y:S04]  /*0b60*/  LDS R4, [R2] ;  /* 0x0000000002047984 */ /* 0x000e280000000800 */
[----:B------:R-:W1:Y:S04]  /*0b70*/  LDS R26, [R2+0x4] ;  /* 0x00000400021a7984 */ /* 0x000e680000000800 */
[----:B------:R-:W2:Y:S04]  /*0b80*/  LDS R32, [R2+0x8] ;  /* 0x0000080002207984 */ /* 0x000ea80000000800 */
[----:B------:R-:W3:Y:S01]  /*0b90*/  LDS R34, [R2+0xc] ;  /* 0x00000c0002227984 */ /* 0x000ee20000000800 */
[----:B0-----:R-:W-:-:S04]  /*0ba0*/  FFMA R4, R5, R4, R30 ;  /* 0x0000000405047223 */ /* 0x001fc8000000001e */
[----:B-1----:R-:W-:-:S04]  /*0bb0*/  FFMA R4, R29, R26, R4 ;  /* 0x0000001a1d047223 */ /* 0x002fc80000000004 */
[----:B--2---:R-:W-:-:S04]  /*0bc0*/  FFMA R4, R31, R32, R4 ;  /* 0x000000201f047223 */ /* 0x004fc80000000004 */
[----:B---3--:R-:W-:-:S07]  /*0bd0*/  FFMA R30, R33, R34, R4 ;  /* 0x00000022211e7223 */ /* 0x008fce0000000004 */
.L_x_7:
[----:B------:R-:W-:Y:S05]  /*0be0*/  @!P3 BRA `(.L_x_4) ;  /* 0x000000000078b947 */ /* 0x000fea0003800000 */
[----:B------:R-:W-:Y:S01]  /*0bf0*/  ISETP.NE.AND P1, PT, R18, 0x1, PT ;  /* 0x000000011200780c */ /* 0x000fe20003f25270 */
[----:B------:R-:W-:-:S12]  /*0c00*/  ULOP3.LUT UP1, URZ, UR16, 0x1, URZ, 0xc0, !UPT ;  /* 0x0000000110ff7892 */ /* 0x000fd8000f82c0ff */
        /* <DEDUP_REMOVED lines=10> */
[----:B0-----:R-:W-:-:S06]  /*0cb0*/  ULEA UR9, UR10, UR9, 0x18 ;  /* 0x000000090a097291 */ /* 0x001fcc000f8ec0ff */
[----:B------:R-:W-:-:S05]  /*0cc0*/  LEA R2, R2, UR9, 0x2 ;  /* 0x0000000902027c11 */ /* 0x000fca000f8e10ff */
[----:B------:R-:W0:Y:S04]  /*0cd0*/  LDS R4, [R2] ;  /* 0x0000000002047984 */ /* 0x000e280000000800 */
[----:B------:R-:W1:Y:S01]  /*0ce0*/  LDS R26, [R2+0x4] ;  /* 0x00000400021a7984 */ /* 0x000e620000000800 */
[----:B0-----:R-:W-:-:S04]  /*0cf0*/  FFMA R4, R5, R4, R30 ;  /* 0x0000000405047223 */ /* 0x001fc8000000001e */
[----:B-1----:R-:W-:-:S07]  /*0d00*/  FFMA R30, R29, R26, R4 ;  /* 0x0000001a1d1e7223 */ /* 0x002fce0000000004 */
.L_x_8:
[----:B------:R-:W-:Y:S05]  /*0d10*/  BRA.U !UP1, `(.L_x_4) ;  /* 0x00000001092c7547 */ /* 0x000fea000b800000 */
[----:B------:R-:W0:Y:S01]  /*0d20*/  S2UR UR10, SR_CgaCtaId ;  /* 0x00000000000a79c3 */ /* 0x000e220000008800 */
[----:B------:R-:W-:Y:S01]  /*0d30*/  MOV R2, UR16 ;  /* 0x0000001000027c02 */ /* 0x000fe20008000f00 */
[----:B------:R-:W-:-:S04]  /*0d40*/  UMOV UR9, 0x400 ;  /* 0x0000040000097882 */ /* 0x000fc80000000000 */
[----:B------:R-:W-:Y:S01]  /*0d50*/  IMAD R3, R9, R2, UR5 ;  /* 0x0000000509037e24 */ /* 0x000fe2000f8e0202 */
[----:B------:R-:W-:-:S04]  /*0d60*/  IADD3 R2, PT, PT, R16, UR5, RZ ;  /* 0x0000000510027c10 */ /* 0x000fc8000fffe0ff */
[----:B------:R-:W-:-:S06]  /*0d70*/  LEA R3, R3, R10, 0x2 ;  /* 0x0000000a03037211 */ /* 0x000fcc00078e10ff */
[----:B------:R-:W-:Y:S01]  /*0d80*/  LDS R3, [R3] ;  /* 0x0000000003037984 */ /* 0x000fe20000000800 */
[----:B0-----:R-:W-:-:S06]  /*0d90*/  ULEA UR9, UR10, UR9, 0x18 ;  /* 0x000000090a097291 */ /* 0x001fcc000f8ec0ff */
[----:B------:R-:W-:-:S06]  /*0da0*/  LEA R2, R2, UR9, 0x2 ;  /* 0x0000000902027c11 */ /* 0x000fcc000f8e10ff */
[----:B------:R-:W0:Y:S02]  /*0db0*/  LDS R2, [R2] ;  /* 0x0000000002027984 */ /* 0x000e240000000800 */
[----:B0-----:R-:W-:-:S07]  /*0dc0*/  FFMA R30, R3, R2, R30 ;  /* 0x00000002031e7223 */ /* 0x001fce000000001e */
.L_x_4:
[----:B------:R0:W-:Y:S02]  /*0dd0*/  STS [R23], R30 ;  /* 0x0000001e17007388 */ /* 0x0001e40000000800 */
.L_x_3:
[----:B------:R-:W-:Y:S05]  /*0de0*/  BSYNC.RECONVERGENT B0 ;  /* 0x0000000000007941 */ /* 0x000fea0003800200 */
.L_x_2:
[----:B------:R-:W-:Y:S06]  /*0df0*/  BAR.SYNC.DEFER_BLOCKING 0x0 ;  /* 0x0000000000007b1d */ /* 0x000fec0000010000 */
[----:B------:R-:W-:Y:S01]  /*0e00*/  BSSY.RECONVERGENT B0, `(.L_x_9) ;  /* 0x00000d2000007945 */ /* 0x000fe20003800200 */
[----:B------:R1:W2:Y:S04]  /*0e10*/  @!P2 LDS R24, [R12] ;  /* 0x000000000c18a984 */ /* 0x0002a80000000800 */
[----:B------:R1:W3:Y:S01]  /*0e20*/  @!P2 LDS R25, [R13] ;  /* 0x000000000d19a984 */ /* 0x0002e20000000800 */
[----:B------:R-:W-:Y:S06]  /*0e30*/  BAR.SYNC.DEFER_BLOCKING 0x0 ;  /* 0x0000000000007b1d */ /* 0x000fec0000010000 */
[----:B------:R-:W-:Y:S05]  /*0e40*/  @!P0 BRA `(.L_x_10) ;  /* 0x0000000c00348947 */ /* 0x000fea0003800000 */
[----:B------:R-:W-:Y:S01]  /*0e50*/  ISETP.GE.AND P1, PT, R27, 0x1, PT ;  /* 0x000000011b00780c */ /* 0x000fe20003f26270 */
[----:B------:R-:W-:Y:S01]  /*0e60*/  HFMA2 R26, -RZ, RZ, 0, 0 ;  /* 0x00000000ff1a7431 */ /* 0x000fe200000001ff */
[----:B------:R-:W-:-:S11]  /*0e70*/  MOV R5, 0xff800000 ;  /* 0xff80000000057802 */ /* 0x000fd60000000f00 */
[----:B------:R-:W-:Y:S05]  /*0e80*/  @!P1 BRA `(.L_x_11) ;  /* 0x0000000800c09947 */ /* 0x000fea0003800000 */
[----:B------:R-:W-:Y:S01]  /*0e90*/  UISETP.GE.U32.AND UP1, UPT, UR15, 0x3, UPT ;  /* 0x000000030f00788c */ /* 0x000fe2000bf26070 */
[----:B------:R-:W-:Y:S01]  /*0ea0*/  MOV R5, 0xff800000 ;  /* 0xff80000000057802 */ /* 0x000fe20000000f00 */
[----:B------:R-:W-:Y:S01]  /*0eb0*/  UMOV UR5, URZ ;  /* 0x000000ff00057c82 */ /* 0x000fe20008000000 */
[----:B------:R-:W-:-:S06]  /*0ec0*/  MOV R26, RZ ;  /* 0x000000ff001a7202 */ /* 0x000fcc0000000f00 */
[----:B------:R-:W-:Y:S05]  /*0ed0*/  BRA.U !UP1, `(.L_x_12) ;  /* 0x0000000509807547 */ /* 0x000fea000b800000 */
[----:B------:R-:W-:Y:S01]  /*0ee0*/  HFMA2 R26, -RZ, RZ, 0, 0 ;  /* 0x00000000ff1a7431 */ /* 0x000fe200000001ff */
[----:B------:R-:W-:Y:S01]  /*0ef0*/  MOV R5, 0xff800000 ;  /* 0xff80000000057802 */ /* 0x000fe20000000f00 */
[----:B------:R-:W-:Y:S01]  /*0f00*/  ULOP3.LUT UR9, UR13, 0xfffffffc, URZ, 0xc0, !UPT ;  /* 0xfffffffc0d097892 */ /* 0x000fe2000f8ec0ff */
[----:B------:R-:W-:-:S11]  /*0f10*/  UMOV UR5, URZ ;  /* 0x000000ff00057c82 */ /* 0x000fd60008000000 */
.L_x_13:
[----:B------:R-:W-:Y:S01]  /*0f20*/  IADD3 R4, PT, PT, R17, UR5, RZ ;  /* 0x0000000511047c10 */ /* 0x000fe2000fffe0ff */
[----:B------:R-:W-:Y:S01]  /*0f30*/  UIADD3 UR5, UPT, UPT, UR5, 0x4, URZ ;  /* 0x0000000405057890 */ /* 0x000fe2000fffe0ff */
[----:B------:R-:W-:Y:S02]  /*0f40*/  MOV R3, 0x3bbb989d ;  /* 0x3bbb989d00037802 */ /* 0x000fe40000000f00 */
[----:B------:R-:W-:Y:S01]  /*0f50*/  LEA R4, R4, UR12, 0x2 ;  /* 0x0000000c04047c11 */ /* 0x000fe2000f8e10ff */
[----:B------:R-:W-:Y:S01]  /*0f60*/  UISETP.NE.AND UP1, UPT, UR5, UR9, UPT ;  /* 0x000000090500728c */ /* 0x000fe2000bf25270 */
[----:B------:R-:W-:-:S03]  /*0f70*/  MOV R2, 0x437c0000 ;  /* 0x437c000000027802 */ /* 0x000fc60000000f00 */
[----:B------:R-:W0:Y:S02]  /*0f80*/  LDS R32, [R4] ;  /* 0x0000000004207984 */ /* 0x000e240000000800 */
[----:B0-----:R-:W-:-:S05]  /*0f90*/  FMNMX R30, R32, R5, !PT ;  /* 0x00000005201e7209 */ /* 0x001fca0007800000 */
[----:B------:R-:W-:Y:S01]  /*0fa0*/  FADD R34, -R30, R5 ;  /* 0x000000051e227221 */ /* 0x000fe20000000100 */
[----:B------:R-:W-:Y:S01]  /*0fb0*/  FADD R32, R32, -R30 ;  /* 0x8000001e20207221 */ /* 0x000fe20000000000 */
[----:B------:R-:W0:Y:S02]  /*0fc0*/  LDS R5, [R4+0x4] ;  /* 0x0000040004057984 */ /* 0x000e240000000800 */
[----:B------:R-:W-:-:S04]  /*0fd0*/  FFMA.SAT R29, R34, R3, 0.5 ;  /* 0x3f000000221d7423 */ /* 0x000fc80000002003 */
[----:B------:R-:W-:-:S04]  /*0fe0*/  FFMA.RM R29, R29, R2, 12582913 ;  /* 0x4b4000011d1d7423 */ /* 0x000fc80000004002 */
[----:B------:R-:W-:-:S04]  /*0ff0*/  FADD R31, R29, -12583039 ;  /* 0xcb40007f1d1f7421 */ /* 0x000fc80000000000 */
[----:B------:R-:W-:-:S04]  /*1000*/  FFMA R31, R34, 1.4426950216293334961, -R31 ;  /* 0x3fb8aa3b221f7823 */ /* 0x000fc8000000081f */
[----:B------:R-:W-:Y:S01]  /*1010*/  FFMA R33, R34, 1.925963033500011079e-08, R31 ;  /* 0x32a5706022217823 */ /* 0x000fe2000000001f */
[----:B------:R-:W-:-:S04]  /*1020*/  FFMA.SAT R31, R32, R3, 0.5 ;  /* 0x3f000000201f7423 */ /* 0x000fc80000002003 */
[----:B------:R-:W-:Y:S01]  /*1030*/  FFMA.RM R31, R31, R2, 12582913 ;  /* 0x4b4000011f1f7423 */ /* 0x000fe20000004002 */
[----:B------:R-:W4:Y:S03]  /*1040*/  MUFU.EX2 R33, R33 ;  /* 0x0000002100217308 */ /* 0x000f260000000800 */
[C---:B------:R-:W-:Y:S01]  /*1050*/  FADD R35, R31.reuse, -12583039 ;  /* 0xcb40007f1f237421 */ /* 0x040fe20000000000 */
[----:B------:R-:W-:-:S03]  /*1060*/  SHF.L.U32 R31, R31, 0x17, RZ ;  /* 0x000000171f1f7819 */ /* 0x000fc600000006ff */
[----:B------:R-:W-:-:S04]  /*1070*/  FFMA R35, R32, 1.4426950216293334961, -R35 ;  /* 0x3fb8aa3b20237823 */ /* 0x000fc80000000823 */
[----:B------:R-:W-:Y:S01]  /*1080*/  FFMA R36, R32, 1.925963033500011079e-08, R35 ;  /* 0x32a5706020247823 */ /* 0x000fe20000000023 */
[----:B------:R-:W-:-:S03]  /*1090*/  SHF.L.U32 R32, R29, 0x17, RZ ;  /* 0x000000171d207819 */ /* 0x000fc600000006ff */
[----:B------:R-:W5:Y:S02]  /*10a0*/  MUFU.EX2 R29, R36 ;  /* 0x00000024001d7308 */ /* 0x000f640000000800 */
[----:B----4-:R-:W-:-:S04]  /*10b0*/  FMUL R35, R32, R33 ;  /* 0x0000002120237220 */ /* 0x010fc80000400000 */
[----:B------:R-:W-:Y:S01]  /*10c0*/  FMUL R34, R35, R26 ;  /* 0x0000001a23227220 */ /* 0x000fe20000400000 */
[----:B0-----:R-:W-:-:S05]  /*10d0*/  FMNMX R26, R30, R5, !PT ;  /* 0x000000051e1a7209 */ /* 0x001fca0007800000 */
[----:B------:R-:W-:Y:S01]  /*10e0*/  FADD R32, R30, -R26 ;  /* 0x8000001a1e207221 */ /* 0x000fe20000000000 */
[----:B-----5:R-:W-:-:S03]  /*10f0*/  FFMA R30, R31, R29, R34 ;  /* 0x0000001d1f1e7223 */ /* 0x020fc60000000022 */
[-C--:B------:R-:W-:Y:S01]  /*1100*/  FFMA.SAT R31, R32, R3.reuse, 0.5 ;  /* 0x3f000000201f7423 */ /* 0x080fe20000002003 */
[----:B------:R-:W0:Y:S01]  /*1110*/  LDS R29, [R4+0x8] ;  /* 0x00000800041d7984 */ /* 0x000e220000000800 */
[----:B------:R-:W-:Y:S02]  /*1120*/  FADD R34, R5, -R26 ;  /* 0x8000001a05227221 */ /* 0x000fe40000000000 */
[-C--:B------:R-:W-:Y:S01]  /*1130*/  FFMA.RM R31, R31, R2.reuse, 12582913 ;  /* 0x4b4000011f1f7423 */ /* 0x080fe20000004002 */
[----:B------:R-:W4:Y:S01]  /*1140*/  LDS R4, [R4+0xc] ;  /* 0x00000c0004047984 */ /* 0x000f220000000800 */
[----:B------:R-:W-:Y:S02]  /*1150*/  FFMA.SAT R5, R34, R3, 0.5 ;  /* 0x3f00000022057423 */ /* 0x000fe40000002003 */
[----:B------:R-:W-:Y:S02]  /*1160*/  FADD R33, R31, -12583039 ;  /* 0xcb40007f1f217421 */ /* 0x000fe40000000000 */
[----:B------:R-:W-:-:S02]  /*1170*/  FFMA.RM R5, R5, R2, 12582913 ;  /* 0x4b40000105057423 */ /* 0x000fc40000004002 */
[----:B------:R-:W-:-:S04]  /*1180*/  FFMA R33, R32, 1.4426950216293334961, -R33 ;  /* 0x3fb8aa3b20217823 */ /* 0x000fc80000000821 */
[----:B------:R-:W-:Y:S01]  /*1190*/  FFMA R32, R32, 1.925963033500011079e-08, R33 ;  /* 0x32a5706020207823 */ /* 0x000fe20000000021 */
[C---:B------:R-:W-:Y:S01]  /*11a0*/  FADD R33, R5.reuse, -12583039 ;  /* 0xcb40007f05217421 */ /* 0x040fe20000000000 */
[----:B------:R-:W-:-:S03]  /*11b0*/  SHF.L.U32 R5, R5, 0x17, RZ ;  /* 0x0000001705057819 */ /* 0x000fc600000006ff */
[C---:B------:R-:W-:Y:S01]  /*11c0*/  FFMA R33, R34.reuse, 1.4426950216293334961, -R33 ;  /* 0x3fb8aa3b22217823 */ /* 0x040fe20000000821 */
[----:B------:R-:W5:Y:S03]  /*11d0*/  MUFU.EX2 R32, R32 ;  /* 0x0000002000207308 */ /* 0x000f660000000800 */
[----:B------:R-:W-:Y:S01]  /*11e0*/  FFMA R35, R34, 1.925963033500011079e-08, R33 ;  /* 0x32a5706022237823 */ /* 0x000fe20000000021 */
[----:B------:R-:W-:-:S04]  /*11f0*/  SHF.L.U32 R33, R31, 0x17, RZ ;  /* 0x000000171f217819 */ /* 0x000fc800000006ff */
[----:B------:R-:W1:Y:S01]  /*1200*/  MUFU.EX2 R31, R35 ;  /* 0x00000023001f7308 */ /* 0x000e620000000800 */
[----:B-----5:R-:W-:-:S04]  /*1210*/  FMUL R33, R33, R32 ;  /* 0x0000002021217220 */ /* 0x020fc80000400000 */
[----:B------:R-:W-:Y:S01]  /*1220*/  FMUL R36, R30, R33 ;  /* 0x000000211e247220 */ /* 0x000fe20000400000 */
[----:B0-----:R-:W-:-:S03]  /*1230*/  FMNMX R30, R26, R29, !PT ;  /* 0x0000001d1a1e7209 */ /* 0x001fc60007800000 */
[----:B-1----:R-:W-:Y:S02]  /*1240*/  FFMA R31, R5, R31, R36 ;  /* 0x0000001f051f7223 */ /* 0x002fe40000000024 */
[--C-:B------:R-:W-:Y:S01]  /*1250*/  FADD R32, R26, -R30.reuse ;  /* 0x8000001e1a207221 */ /* 0x100fe20000000000 */
[----:B------:R-:W-:-:S03]  /*1260*/  FADD R34, R29, -R30 ;  /* 0x8000001e1d227221 */ /* 0x000fc60000000000 */
[-C--:B------:R-:W-:Y:S01]  /*1270*/  FFMA.SAT R5, R32, R3.reuse, 0.5 ;  /* 0x3f00000020057423 */ /* 0x080fe20000002003 */
[----:B------:R-:W-:-:S03]  /*1280*/  FFMA.SAT R29, R34, R3, 0.5 ;  /* 0x3f000000221d7423 */ /* 0x000fc60000002003 */
[-C--:B------:R-:W-:Y:S01]  /*1290*/  FFMA.RM R26, R5, R2.reuse, 12582913 ;  /* 0x4b400001051a7423 */ /* 0x080fe20000004002 */
[----:B------:R-:W-:-:S03]  /*12a0*/  FFMA.RM R29, R29, R2, 12582913 ;  /* 0x4b4000011d1d7423 */ /* 0x000fc60000004002 */
[----:B------:R-:W-:Y:S01]  /*12b0*/  FADD R5, R26, -12583039 ;  /* 0xcb40007f1a057421 */ /* 0x000fe20000000000 */
[C---:B------:R-:W-:Y:S01]  /*12c0*/  FADD R33, R29.reuse, -12583039 ;  /* 0xcb40007f1d217421 */ /* 0x040fe20000000000 */
[----:B------:R-:W-:Y:S02]  /*12d0*/  SHF.L.U32 R29, R29, 0x17, RZ ;  /* 0x000000171d1d7819 */ /* 0x000fe400000006ff */
[----:B------:R-:W-:Y:S01]  /*12e0*/  FFMA R5, R32, 1.4426950216293334961, -R5 ;  /* 0x3fb8aa3b20057823 */ /* 0x000fe20000000805 */
[----:B------:R-:W-:-:S03]  /*12f0*/  FFMA R33, R34, 1.4426950216293334961, -R33 ;  /* 0x3fb8aa3b22217823 */ /* 0x000fc60000000821 */
[----:B------:R-:W-:Y:S01]  /*1300*/  FFMA R32, R32, 1.925963033500011079e-08, R5 ;  /* 0x32a5706020207823 */ /* 0x000fe20000000005 */
[----:B----4-:R-:W-:Y:S01]  /*1310*/  FMNMX R5, R30, R4, !PT ;  /* 0x000000041e057209 */ /* 0x010fe20007800000 */
[----:B------:R-:W-:-:S04]  /*1320*/  FFMA R33, R34, 1.925963033500011079e-08, R33 ;  /* 0x32a5706022217823 */ /* 0x000fc80000000021 */
[--C-:B------:R-:W-:Y:S01]  /*1330*/  FADD R30, R30, -R5.reuse ;  /* 0x800000051e1e7221 */ /* 0x100fe20000000000 */
[----:B------:R-:W-:Y:S01]  /*1340*/  FADD R4, R4, -R5 ;  /* 0x8000000504047221 */ /* 0x000fe20000000000 */
[----:B------:R-:W0:Y:S02]  /*1350*/  MUFU.EX2 R32, R32 ;  /* 0x0000002000207308 */ /* 0x000e240000000800 */
[-C--:B------:R-:W-:Y:S01]  /*1360*/  FFMA.SAT R35, R30, R3.reuse, 0.5 ;  /* 0x3f0000001e237423 */ /* 0x080fe20000002003 */
[----:B------:R-:W-:-:S03]  /*1370*/  FFMA.SAT R37, R4, R3, 0.5 ;  /* 0x3f00000004257423 */ /* 0x000fc60000002003 */
[-C--:B------:R-:W-:Y:S01]  /*1380*/  FFMA.RM R3, R35, R2.reuse, 12582913 ;  /* 0x4b40000123037423 */ /* 0x080fe20000004002 */
[----:B------:R-:W-:Y:S01]  /*1390*/  FFMA.RM R2, R37, R2, 12582913 ;  /* 0x4b40000125027423 */ /* 0x000fe20000004002 */
[----:B------:R-:W1:Y:S02]  /*13a0*/  MUFU.EX2 R33, R33 ;  /* 0x0000002100217308 */ /* 0x000e640000000800 */
[C---:B------:R-:W-:Y:S01]  /*13b0*/  FADD R35, R3.reuse, -12583039 ;  /* 0xcb40007f03237421 */ /* 0x040fe20000000000 */
[----:B------:R-:W-:Y:S01]  /*13c0*/  FADD R37, R2, -12583039 ;  /* 0xcb40007f02257421 */ /* 0x000fe20000000000 */
[----:B------:R-:W-:Y:S02]  /*13d0*/  SHF.L.U32 R3, R3, 0x17, RZ ;  /* 0x0000001703037819 */ /* 0x000fe400000006ff */
[----:B------:R-:W-:Y:S01]  /*13e0*/  FFMA R35, R30, 1.4426950216293334961, -R35 ;  /* 0x3fb8aa3b1e237823 */ /* 0x000fe20000000823 */
[----:B------:R-:W-:-:S03]  /*13f0*/  FFMA R37, R4, 1.4426950216293334961, -R37 ;  /* 0x3fb8aa3b04257823 */ /* 0x000fc60000000825 */
[----:B------:R-:W-:Y:S01]  /*1400*/  FFMA R30, R30, 1.925963033500011079e-08, R35 ;  /* 0x32a570601e1e7823 */ /* 0x000fe20000000023 */
[----:B------:R-:W-:Y:S01]  /*1410*/  SHF.L.U32 R35, R26, 0x17, RZ ;  /* 0x000000171a237819 */ /* 0x000fe200000006ff */
[----:B------:R-:W-:-:S04]  /*1420*/  FFMA R37, R4, 1.925963033500011079e-08, R37 ;  /* 0x32a5706004257823 */ /* 0x000fc80000000025 */
[----:B------:R-:W4:Y:S01]  /*1430*/  MUFU.EX2 R30, R30 ;  /* 0x0000001e001e7308 */ /* 0x000f220000000800 */
[----:B0-----:R-:W-:-:S04]  /*1440*/  FMUL R26, R35, R32 ;  /* 0x00000020231a7220 */ /* 0x001fc80000400000 */
[----:B------:R-:W-:-:S03]  /*1450*/  FMUL R26, R31, R26 ;  /* 0x0000001a1f1a7220 */ /* 0x000fc60000400000 */
[----:B------:R-:W0:Y:S01]  /*1460*/  MUFU.EX2 R37, R37 ;  /* 0x0000002500257308 */ /* 0x000e220000000800 */
[----:B-1----:R-:W-:Y:S01]  /*1470*/  FFMA R26, R29, R33, R26 ;  /* 0x000000211d1a7223 */ /* 0x002fe2000000001a */
[----:B----4-:R-:W-:-:S04]  /*1480*/  FMUL R3, R3, R30 ;  /* 0x0000001e03037220 */ /* 0x010fc80000400000 */
[----:B------:R-:W-:Y:S01]  /*1490*/  FMUL R26, R26, R3 ;  /* 0x000000031a1a7220 */ /* 0x000fe20000400000 */
[----:B------:R-:W-:-:S05]  /*14a0*/  SHF.L.U32 R3, R2, 0x17, RZ ;  /* 0x0000001702037819 */ /* 0x000fca00000006ff */
[----:B0-----:R-:W-:Y:S01]  /*14b0*/  FFMA R26, R3, R37, R26 ;  /* 0x00000025031a7223 */ /* 0x001fe2000000001a */
[----:B------:R-:W-:Y:S06]  /*14c0*/  BRA.U UP1, `(.L_x_13) ;  /* 0xfffffff901947547 */ /* 0x000fec000b83ffff */
[----:B------:R-:W-:-:S05]  /*14d0*/  UMOV UR5, UR9 ;  /* 0x0000000900057c82 */ /* 0x000fca0008000000 */
.L_x_12:
[----:B------:R-:W-:-:S09]  /*14e0*/  UISETP.NE.AND UP1, UPT, UR14, URZ, UPT ;  /* 0x000000ff0e00728c */ /* 0x000fd2000bf25270 */
[----:B------:R-:W-:Y:S05]  /*14f0*/  BRA.U !UP1, `(.L_x_11) ;  /* 0x0000000509247547 */ /* 0x000fea000b800000 */
[----:B------:R-:W-:Y:S01]  /*1500*/  IADD3 R4, PT, PT, R17, UR5, RZ ;  /* 0x0000000511047c10 */ /* 0x000fe2000fffe0ff */
[----:B------:R-:W-:Y:S01]  /*1510*/  HFMA2 R3, -RZ, RZ, 0.96630859375, -0.0022525787353515625 ;  /* 0x3bbb989dff037431 */ /* 0x000fe200000001ff */
[----:B------:R-:W-:Y:S01]  /*1520*/  MOV R2, 0x437c0000 ;  /* 0x437c000000027802 */ /* 0x000fe20000000f00 */
[----:B------:R-:W-:Y:S01]  /*1530*/  UISETP.NE.AND UP1, UPT, UR14, 0x1, UPT ;  /* 0x000000010e00788c */ /* 0x000fe2000bf25270 */
[----:B------:R-:W-:-:S05]  /*1540*/  LEA R4, R4, UR12, 0x2 ;  /* 0x0000000c04047c11 */ /* 0x000fca000f8e10ff */
[----:B------:R-:W0:Y:S02]  /*1550*/  LDS R32, [R4] ;  /* 0x0000000004207984 */ /* 0x000e240000000800 */
[----:B0-----:R-:W-:-:S05]  /*1560*/  FMNMX R30, R5, R32, !PT ;  /* 0x00000020051e7209 */ /* 0x001fca0007800000 */
[--C-:B------:R-:W-:Y:S01]  /*1570*/  FADD R34, R5, -R30.reuse ;  /* 0x8000001e05227221 */ /* 0x100fe20000000000 */
[----:B------:R-:W-:-:S03]  /*1580*/  FADD R32, R32, -R30 ;  /* 0x8000001e20207221 */ /* 0x000fc60000000000 */
[-C--:B------:R-:W-:Y:S01]  /*1590*/  FFMA.SAT R5, R34, R3.reuse, 0.5 ;  /* 0x3f00000022057423 */ /* 0x080fe20000002003 */
[----:B------:R-:W-:-:S03]  /*15a0*/  FFMA.SAT R33, R32, R3, 0.5 ;  /* 0x3f00000020217423 */ /* 0x000fc60000002003 */
[----:B------:R-:W-:-:S04]  /*15b0*/  FFMA.RM R5, R5, R2, 12582913 ;  /* 0x4b40000105057423 */ /* 0x000fc80000004002 */
[C---:B------:R-:W-:Y:S01]  /*15c0*/  FADD R29, R5.reuse, -12583039 ;  /* 0xcb40007f051d7421 */ /* 0x040fe20000000000 */
[----:B------:R-:W-:-:S03]  /*15d0*/  SHF.L.U32 R5, R5, 0x17, RZ ;  /* 0x0000001705057819 */ /* 0x000fc600000006ff */
[----:B------:R-:W-:Y:S01]  /*15e0*/  FFMA R31, R34, 1.4426950216293334961, -R29 ;  /* 0x3fb8aa3b221f7823 */ /* 0x000fe2000000081d */
[----:B------:R-:W-:-:S03]  /*15f0*/  FFMA.RM R29, R33, R2, 12582913 ;  /* 0x4b400001211d7423 */ /* 0x000fc60000004002 */
[----:B------:R-:W-:Y:S01]  /*1600*/  FFMA R31, R34, 1.925963033500011079e-08, R31 ;  /* 0x32a57060221f7823 */ /* 0x000fe2000000001f */
[C---:B------:R-:W-:Y:S01]  /*1610*/  FADD R33, R29.reuse, -12583039 ;  /* 0xcb40007f1d217421 */ /* 0x040fe20000000000 */
[----:B------:R-:W-:Y:S02]  /*1620*/  SHF.L.U32 R29, R29, 0x17, RZ ;  /* 0x000000171d1d7819 */ /* 0x000fe400000006ff */
[----:B------:R-:W0:Y:S01]  /*1630*/  MUFU.EX2 R34, R31 ;  /* 0x0000001f00227308 */ /* 0x000e220000000800 */
[----:B------:R-:W-:-:S04]  /*1640*/  FFMA R33, R32, 1.4426950216293334961, -R33 ;  /* 0x3fb8aa3b20217823 */ /* 0x000fc80000000821 */
[----:B------:R-:W-:-:S06]  /*1650*/  FFMA R33, R32, 1.925963033500011079e-08, R33 ;  /* 0x32a5706020217823 */ /* 0x000fcc0000000021 */
[----:B------:R-:W4:Y:S01]  /*1660*/  MUFU.EX2 R33, R33 ;  /* 0x0000002100217308 */ /* 0x000f220000000800 */
[----:B0-----:R-:W-:-:S04]  /*1670*/  FMUL R5, R5, R34 ;  /* 0x0000002205057220 */ /* 0x001fc80000400000 */
[----:B------:R-:W-:Y:S01]  /*1680*/  FMUL R26, R26, R5 ;  /* 0x000000051a1a7220 */ /* 0x000fe20000400000 */
[----:B------:R-:W-:-:S03]  /*1690*/  MOV R5, R30 ;  /* 0x0000001e00057202 */ /* 0x000fc60000000f00 */
[----:B----4-:R-:W-:Y:S01]  /*16a0*/  FFMA R26, R29, R33, R26 ;  /* 0x000000211d1a7223 */ /* 0x010fe2000000001a */
[----:B------:R-:W-:Y:S06]  /*16b0*/  BRA.U !UP1, `(.L_x_11) ;  /* 0x0000000109b47547 */ /* 0x000fec000b800000 */
[----:B------:R-:W0:Y:S01]  /*16c0*/  LDS R32, [R4+0x4] ;  /* 0x0000040004207984 */ /* 0x000e220000000800 */
[----:B------:R-:W-:Y:S01]  /*16d0*/  UISETP.NE.AND UP1, UPT, UR14, 0x2, UPT ;  /* 0x000000020e00788c */ /* 0x000fe2000bf25270 */
[----:B0-----:R-:W-:-:S05]  /*16e0*/  FMNMX R5, R30, R32, !PT ;  /* 0x000000201e057209 */ /* 0x001fca0007800000 */
[--C-:B------:R-:W-:Y:S01]  /*16f0*/  FADD R34, R30, -R5.reuse ;  /* 0x800000051e227221 */ /* 0x100fe20000000000 */
[----:B------:R-:W-:-:S03]  /*1700*/  FADD R32, R32, -R5 ;  /* 0x8000000520207221 */ /* 0x000fc60000000000 */
[-C--:B------:R-:W-:Y:S01]  /*1710*/  FFMA.SAT R29, R34, R3.reuse, 0.5 ;  /* 0x3f000000221d7423 */ /* 0x080fe20000002003 */
[----:B------:R-:W-:-:S03]  /*1720*/  FFMA.SAT R33, R32, R3, 0.5 ;  /* 0x3f00000020217423 */ /* 0x000fc60000002003 */
[-C--:B------:R-:W-:Y:S01]  /*1730*/  FFMA.RM R29, R29, R2.reuse, 12582913 ;  /* 0x4b4000011d1d7423 */ /* 0x080fe20000004002 */
[----:B------:R-:W-:-:S03]  /*1740*/  FFMA.RM R30, R33, R2, 12582913 ;  /* 0x4b400001211e7423 */ /* 0x000fc60000004002 */
[C---:B------:R-:W-:Y:S01]  /*1750*/  FADD R31, R29.reuse, -12583039 ;  /* 0xcb40007f1d1f7421 */ /* 0x040fe20000000000 */
[----:B------:R-:W-:Y:S01]  /*1760*/  FADD R33, R30, -12583039 ;  /* 0xcb40007f1e217421 */ /* 0x000fe20000000000 */
[----:B------:R-:W-:Y:S02]  /*1770*/  SHF.L.U32 R29, R29, 0x17, RZ ;  /* 0x000000171d1d7819 */ /* 0x000fe400000006ff */
[----:B------:R-:W-:Y:S01]  /*1780*/  FFMA R31, R34, 1.4426950216293334961, -R31 ;  /* 0x3fb8aa3b221f7823 */ /* 0x000fe2000000081f */
[----:B------:R-:W-:Y:S01]  /*1790*/  FFMA R33, R32, 1.4426950216293334961, -R33 ;  /* 0x3fb8aa3b20217823 */ /* 0x000fe20000000821 */
[----:B------:R-:W-:Y:S02]  /*17a0*/  SHF.L.U32 R35, R30, 0x17, RZ ;  /* 0x000000171e237819 */ /* 0x000fe400000006ff */
[----:B------:R-:W-:Y:S01]  /*17b0*/  FFMA R31, R34, 1.925963033500011079e-08, R31 ;  /* 0x32a57060221f7823 */ /* 0x000fe2000000001f */
[----:B------:R-:W-:-:S03]  /*17c0*/  FFMA R33, R32, 1.925963033500011079e-08, R33 ;  /* 0x32a5706020217823 */ /* 0x000fc60000000021 */
[----:B------:R-:W0:Y:S08]  /*17d0*/  MUFU.EX2 R34, R31 ;  /* 0x0000001f00227308 */ /* 0x000e300000000800 */
[----:B------:R-:W4:Y:S01]  /*17e0*/  MUFU.EX2 R33, R33 ;  /* 0x0000002100217308 */ /* 0x000f220000000800 */
[----:B0-----:R-:W-:-:S04]  /*17f0*/  FMUL R29, R29, R34 ;  /* 0x000000221d1d7220 */ /* 0x001fc80000400000 */
[----:B------:R-:W-:-:S04]  /*1800*/  FMUL R26, R26, R29 ;  /* 0x0000001d1a1a7220 */ /* 0x000fc80000400000 */
[----:B----4-:R-:W-:Y:S01]  /*1810*/  FFMA R26, R35, R33, R26 ;  /* 0x00000021231a7223 */ /* 0x010fe2000000001a */
[----:B------:R-:W-:Y:S06]  /*1820*/  BRA.U !UP1, `(.L_x_11) ;  /* 0x0000000109587547 */ /* 0x000fec000b800000 */
[----:B------:R-:W0:Y:S02]  /*1830*/  LDS R4, [R4+0x8] ;  /* 0x0000080004047984 */ /* 0x000e240000000800 */
        /* <DEDUP_REMOVED lines=18> */
[----:B------:R-:W-:Y:S01]  /*1960*/  FMUL R26, R26, R5 ;  /* 0x000000051a1a7220 */ /* 0x000fe20000400000 */
[----:B------:R-:W-:-:S03]  /*1970*/  MOV R5, R30 ;  /* 0x0000001e00057202 */ /* 0x000fc60000000f00 */
[----:B----4-:R-:W-:-:S07]  /*1980*/  FFMA R26, R31, R29, R26 ;  /* 0x0000001d1f1a7223 */ /* 0x010fce000000001a */
.L_x_11:
[C---:B--2---:R-:W-:Y:S02]  /*1990*/  FMNMX R3, R24.reuse, R5, !PT ;  /* 0x0000000518037209 */ /* 0x044fe40007800000 */
[----:B------:R-:W-:Y:S02]  /*19a0*/  MOV R4, 0x3bbb989d ;  /* 0x3bbb989d00047802 */ /* 0x000fe40000000f00 */
[----:B------:R-:W-:Y:S01]  /*19b0*/  MOV R31, 0x437c0000 ;  /* 0x437c0000001f7802 */ /* 0x000fe20000000f00 */
[----:B------:R-:W-:Y:S01]  /*19c0*/  FADD R29, -R3, R5 ;  /* 0x00000005031d7221 */ /* 0x000fe20000000100 */
[----:B------:R-:W-:-:S03]  /*19d0*/  FADD R5, R24, -R3 ;  /* 0x8000000318057221 */ /* 0x000fc60000000000 */
[-C--:B------:R-:W-:Y:S01]  /*19e0*/  FFMA.SAT R2, R29, R4.reuse, 0.5 ;  /* 0x3f0000001d027423 */ /* 0x080fe20000002004 */
[----:B------:R-:W-:-:S03]  /*19f0*/  FFMA.SAT R4, R5, R4, 0.5 ;  /* 0x3f00000005047423 */ /* 0x000fc60000002004 */
[-C--:B------:R-:W-:Y:S01]  /*1a00*/  FFMA.RM R2, R2, R31.reuse, 12582913 ;  /* 0x4b40000102027423 */ /* 0x080fe2000000401f */
[----:B------:R-:W-:-:S03]  /*1a10*/  FFMA.RM R4, R4, R31, 12582913 ;  /* 0x4b40000104047423 */ /* 0x000fc6000000401f */
[C---:B0-----:R-:W-:Y:S01]  /*1a20*/  FADD R30, R2.reuse, -12583039 ;  /* 0xcb40007f021e7421 */ /* 0x041fe20000000000 */
[----:B------:R-:W-:-:S03]  /*1a30*/  SHF.L.U32 R2, R2, 0x17, RZ ;  /* 0x0000001702027819 */ /* 0x000fc600000006ff */
[C---:B------:R-:W-:Y:S01]  /*1a40*/  FFMA R32, R29.reuse, 1.4426950216293334961, -R30 ;  /* 0x3fb8aa3b1d207823 */ /* 0x040fe2000000081e */
[C---:B------:R-:W-:Y:S01]  /*1a50*/  FADD R30, R4.reuse, -12583039 ;  /* 0xcb40007f041e7421 */ /* 0x040fe20000000000 */
[----:B------:R-:W-:Y:S02]  /*1a60*/  SHF.L.U32 R4, R4, 0x17, RZ ;  /* 0x0000001704047819 */ /* 0x000fe400000006ff */
[----:B------:R-:W-:Y:S01]  /*1a70*/  FFMA R32, R29, 1.925963033500011079e-08, R32 ;  /* 0x32a570601d207823 */ /* 0x000fe20000000020 */
[----:B------:R-:W-:-:S03]  /*1a80*/  FFMA R30, R5, 1.4426950216293334961, -R30 ;  /* 0x3fb8aa3b051e7823 */ /* 0x000fc6000000081e */
[----:B------:R-:W0:Y:S01]  /*1a90*/  MUFU.EX2 R29, R32 ;  /* 0x00000020001d7308 */ /* 0x000e220000000800 */
[----:B------:R-:W-:-:S07]  /*1aa0*/  FFMA R30, R5, 1.925963033500011079e-08, R30 ;  /* 0x32a57060051e7823 */ /* 0x000fce000000001e */
[----:B------:R-:W2:Y:S01]  /*1ab0*/  MUFU.EX2 R5, R30 ;  /* 0x0000001e00057308 */ /* 0x000ea20000000800 */
[----:B0-----:R-:W-:-:S04]  /*1ac0*/  FMUL R29, R2, R29 ;  /* 0x0000001d021d7220 */ /* 0x001fc80000400000 */
[----:B------:R-:W-:Y:S01]  /*1ad0*/  FMUL R26, R29, R26 ;  /* 0x0000001a1d1a7220 */ /* 0x000fe20000400000 */
[----:B--2---:R-:W-:-:S04]  /*1ae0*/  FMUL R4, R4, R5 ;  /* 0x0000000504047220 */ /* 0x004fc80000400000 */
[----:B---3--:R-:W-:-:S05]  /*1af0*/  FFMA R4, R25, R4, R26 ;  /* 0x0000000419047223 */ /* 0x008fca000000001a */
[----:B------:R4:W-:Y:S04]  /*1b00*/  STS [R13], R4 ;  /* 0x000000040d007388 */ /* 0x0009e80000000800 */
[----:B------:R4:W-:Y:S02]  /*1b10*/  STS [R12], R3 ;  /* 0x000000030c007388 */ /* 0x0009e40000000800 */
.L_x_10:
[----:B------:R-:W-:Y:S05]  /*1b20*/  BSYNC.RECONVERGENT B0 ;  /* 0x0000000000007941 */ /* 0x000fea0003800200 */
.L_x_9:
[----:B------:R-:W-:Y:S06]  /*1b30*/  BAR.SYNC.DEFER_BLOCKING 0x0 ;  /* 0x0000000000007b1d */ /* 0x000fec0000010000 */
[----:B------:R-:W-:Y:S04]  /*1b40*/  BSSY.RECONVERGENT B0, `(.L_x_14) ;  /* 0x000008c000007945 */ /* 0x000fe80003800200 */
[----:B------:R-:W-:Y:S05]  /*1b50*/  @P2 BRA `(.L_x_15) ;  /* 0x0000000800282947 */ /* 0x000fea0003800000 */
[----:B----4-:R-:W2:Y:S01]  /*1b60*/  LDS R3, [R12] ;  /* 0x000000000c037984 */ /* 0x010ea20000000800 */
[----:B------:R-:W-:Y:S01]  /*1b70*/  HFMA2 R2, -RZ, RZ, 0.96630859375, -0.0022525787353515625 ;  /* 0x3bbb989dff027431 */ /* 0x000fe200000001ff */
[----:B------:R-:W-:Y:S02]  /*1b80*/  MOV R4, 0x437c0000 ;  /* 0x437c000000047802 */ /* 0x000fe40000000f00 */
[----:B------:R-:W4:Y:S01]  /*1b90*/  LDS R5, [R20] ;  /* 0x0000000014057984 */ /* 0x000f220000000800 */
[----:B------:R-:W-:Y:S01]  /*1ba0*/  ISETP.GE.AND P1, PT, R27, 0x1, PT ;  /* 0x000000011b00780c */ /* 0x000fe20003f26270 */
[----:B--2---:R-:W-:-:S04]  /*1bb0*/  FADD R29, R24, -R3 ;  /* 0x80000003181d7221 */ /* 0x004fc80000000000 */
[----:B------:R-:W-:-:S04]  /*1bc0*/  FFMA.SAT R31, R29, R2, 0.5 ;  /* 0x3f0000001d1f7423 */ /* 0x000fc80000002002 */
[----:B------:R-:W-:-:S04]  /*1bd0*/  FFMA.RM R31, R31, R4, 12582913 ;  /* 0x4b4000011f1f7423 */ /* 0x000fc80000004004 */
[C---:B------:R-:W-:Y:S01]  /*1be0*/  FADD R26, R31.reuse, -12583039 ;  /* 0xcb40007f1f1a7421 */ /* 0x040fe20000000000 */
[----:B------:R-:W-:-:S03]  /*1bf0*/  SHF.L.U32 R31, R31, 0x17, RZ ;  /* 0x000000171f1f7819 */ /* 0x000fc600000006ff */
[----:B------:R-:W-:-:S04]  /*1c00*/  FFMA R26, R29, 1.4426950216293334961, -R26 ;  /* 0x3fb8aa3b1d1a7823 */ /* 0x000fc8000000081a */
[----:B------:R-:W-:-:S06]  /*1c10*/  FFMA R26, R29, 1.925963033500011079e-08, R26 ;  /* 0x32a570601d1a7823 */ /* 0x000fcc000000001a */
[----:B------:R-:W0:Y:S02]  /*1c20*/  MUFU.EX2 R26, R26 ;  /* 0x0000001a001a7308 */ /* 0x000e240000000800 */
[----:B0-----:R-:W-:-:S04]  /*1c30*/  FMUL R30, R31, R26 ;  /* 0x0000001a1f1e7220 */ /* 0x001fc80000400000 */
[----:B----4-:R-:W-:Y:S01]  /*1c40*/  FMUL R27, R5, R30 ;  /* 0x0000001e051b7220 */ /* 0x010fe20000400000 */
[----:B------:R-:W-:Y:S06]  /*1c50*/  @!P1 BRA `(.L_x_16) ;  /* 0x0000000400e49947 */ /* 0x000fec0003800000 */
[----:B------:R-:W-:Y:S01]  /*1c60*/  UISETP.GE.U32.AND UP1, UPT, UR15, 0x3, UPT ;  /* 0x000000030f00788c */ /* 0x000fe2000bf26070 */
[----:B------:R-:W-:-:S08]  /*1c70*/  UMOV UR5, URZ ;  /* 0x000000ff00057c82 */ /* 0x000fd00008000000 */
[----:B------:R-:W-:Y:S05]  /*1c80*/  BRA.U !UP1, `(.L_x_17) ;  /* 0x0000000109f87547 */ /* 0x000fea000b800000 */
[----:B------:R-:W-:Y:S01]  /*1c90*/  ULOP3.LUT UR9, UR13, 0xfffffffc, URZ, 0xc0, !UPT ;  /* 0xfffffffc0d097892 */ /* 0x000fe2000f8ec0ff */
[----:B------:R-:W-:-:S11]  /*1ca0*/  UMOV UR5, URZ ;  /* 0x000000ff00057c82 */ /* 0x000fd60008000000 */
.L_x_18:
[----:B------:R-:W-:Y:S01]  /*1cb0*/  IADD3 R29, PT, PT, R17, UR5, RZ ;  /* 0x00000005111d7c10 */ /* 0x000fe2000fffe0ff */
[----:B------:R-:W0:Y:S03]  /*1cc0*/  LDC R5, c[0x0][0x3a4] ;  /* 0x0000e900ff057b82 */ /* 0x000e260000000800 */
[----:B------:R-:W-:-:S05]  /*1cd0*/  LEA R29, R29, UR12, 0x2 ;  /* 0x0000000c1d1d7c11 */ /* 0x000fca000f8e10ff */
[----:B------:R-:W2:Y:S04]  /*1ce0*/  LDS R26, [R29] ;  /* 0x000000001d1a7984 */ /* 0x000ea80000000800 */
[----:B------:R-:W4:Y:S01]  /*1cf0*/  LDS R32, [R29+0x4] ;  /* 0x000004001d207984 */ /* 0x000f220000000800 */
[----:B0-----:R-:W-:Y:S01]  /*1d00*/  IMAD R31, R5, UR5, R6 ;  /* 0x00000005051f7c24 */ /* 0x001fe2000f8e0206 */
[----:B------:R-:W-:-:S04]  /*1d10*/  UIADD3 UR5, UPT, UPT, UR5, 0x4, URZ ;  /* 0x0000000405057890 */ /* 0x000fc8000fffe0ff */
[----:B------:R-:W-:Y:S01]  /*1d20*/  LEA R34, R31, R8, 0x2 ;  /* 0x000000081f227211 */ /* 0x000fe200078e10ff */
[----:B------:R-:W-:-:S04]  /*1d30*/  UISETP.NE.AND UP1, UPT, UR5, UR9, UPT ;  /* 0x000000090500728c */ /* 0x000fc8000bf25270 */
[----:B------:R-:W0:Y:S01]  /*1d40*/  LDS R30, [R34] ;  /* 0x00000000221e7984 */ /* 0x000e220000000800 */
[----:B--2---:R-:W-:-:S04]  /*1d50*/  FADD R31, -R3, R26 ;  /* 0x0000001a031f7221 */ /* 0x004fc80000000100 */
[----:B------:R-:W-:-:S04]  /*1d60*/  FFMA.SAT R33, R31, R2, 0.5 ;  /* 0x3f0000001f217423 */ /* 0x000fc80000002002 */
[----:B------:R-:W-:-:S04]  /*1d70*/  FFMA.RM R33, R33, R4, 12582913 ;  /* 0x4b40000121217423 */ /* 0x000fc80000004004 */
[C---:B------:R-:W-:Y:S01]  /*1d80*/  FADD R26, R33.reuse, -12583039 ;  /* 0xcb40007f211a7421 */ /* 0x040fe20000000000 */
[----:B------:R-:W-:-:S03]  /*1d90*/  SHF.L.U32 R33, R33, 0x17, RZ ;  /* 0x0000001721217819 */ /* 0x000fc600000006ff */
[----:B------:R-:W-:-:S04]  /*1da0*/  FFMA R26, R31, 1.4426950216293334961, -R26 ;  /* 0x3fb8aa3b1f1a7823 */ /* 0x000fc8000000081a */
[----:B------:R-:W-:Y:S01]  /*1db0*/  FFMA R35, R31, 1.925963033500011079e-08, R26 ;  /* 0x32a570601f237823 */ /* 0x000fe2000000001a */
[----:B----4-:R-:W-:Y:S02]  /*1dc0*/  FADD R31, -R3, R32 ;  /* 0x00000020031f7221 */ /* 0x010fe40000000100 */
[----:B------:R-:W2:Y:S01]  /*1dd0*/  LDS R32, [R29+0xc] ;  /* 0x00000c001d207984 */ /* 0x000ea20000000800 */
[----:B------:R-:W4:Y:S02]  /*1de0*/  MUFU.EX2 R26, R35 ;  /* 0x00000023001a7308 */ /* 0x000f240000000800 */
[----:B----4-:R-:W-:Y:S01]  /*1df0*/  FMUL R36, R33, R26 ;  /* 0x0000001a21247220 */ /* 0x010fe20000400000 */
[----:B------:R-:W-:Y:S01]  /*1e00*/  LEA R26, R5, R34, 0x2 ;  /* 0x00000022051a7211 */ /* 0x000fe200078e10ff */
[----:B------:R-:W-:Y:S01]  /*1e10*/  FFMA.SAT R33, R31, R2, 0.5 ;  /* 0x3f0000001f217423 */ /* 0x000fe20000002002 */
[----:B------:R-:W4:Y:S01]  /*1e20*/  LDS R34, [R29+0x8] ;  /* 0x000008001d227984 */ /* 0x000f220000000800 */
[----:B0-----:R-:W-:-:S02]  /*1e30*/  FFMA R30, R36, R30, R27 ;  /* 0x0000001e241e7223 */ /* 0x001fc4000000001b */
[----:B------:R-:W-:Y:S01]  /*1e40*/  FFMA.RM R33, R33, R4, 12582913 ;  /* 0x4b40000121217423 */ /* 0x000fe20000004004 */
[----:B------:R0:W5:Y:S03]  /*1e50*/  LDS R27, [R26] ;  /* 0x000000001a1b7984 */ /* 0x0001660000000800 */
[C---:B------:R-:W-:Y:S01]  /*1e60*/  FADD R36, R33.reuse, -12583039 ;  /* 0xcb40007f21247421 */ /* 0x040fe20000000000 */
[----:B------:R-:W-:-:S03]  /*1e70*/  SHF.L.U32 R33, R33, 0x17, RZ ;  /* 0x0000001721217819 */ /* 0x000fc600000006ff */
[----:B------:R-:W-:Y:S01]  /*1e80*/  FFMA R36, R31, 1.4426950216293334961, -R36 ;  /* 0x3fb8aa3b1f247823 */ /* 0x000fe20000000824 */
[----:B0-----:R-:W-:-:S03]  /*1e90*/  LEA R26, R5, R26, 0x2 ;  /* 0x0000001a051a7211 */ /* 0x001fc600078e10ff */
[----:B------:R-:W-:Y:S01]  /*1ea0*/  FFMA R36, R31, 1.925963033500011079e-08, R36 ;  /* 0x32a570601f247823 */ /* 0x000fe20000000024 */
[----:B------:R-:W-:Y:S02]  /*1eb0*/  LEA R5, R5, R26, 0x2 ;  /* 0x0000001a05057211 */ /* 0x000fe400078e10ff */
[----:B------:R-:W0:Y:S01]  /*1ec0*/  LDS R26, [R26] ;  /* 0x000000001a1a7984 */ /* 0x000e220000000800 */
[----:B--2---:R-:W-:Y:S02]  /*1ed0*/  FADD R29, -R3, R32 ;  /* 0x00000020031d7221 */ /* 0x004fe40000000100 */
[----:B------:R-:W2:Y:S01]  /*1ee0*/  MUFU.EX2 R36, R36 ;  /* 0x0000002400247308 */ /* 0x000ea20000000800 */
[----:B------:R-:W1:Y:S01]  /*1ef0*/  LDS R5, [R5] ;  /* 0x0000000005057984 */ /* 0x000e620000000800 */
[----:B--2---:R-:W-:Y:S01]  /*1f00*/  FMUL R33, R33, R36 ;  /* 0x0000002421217220 */ /* 0x004fe20000400000 */
[----:B----4-:R-:W-:-:S03]  /*1f10*/  FADD R31, -R3, R34 ;  /* 0x00000022031f7221 */ /* 0x010fc60000000100 */
[----:B-----5:R-:W-:Y:S01]  /*1f20*/  FFMA R27, R33, R27, R30 ;  /* 0x0000001b211b7223 */ /* 0x020fe2000000001e */
[----:B------:R-:W-:-:S04]  /*1f30*/  FFMA.SAT R33, R31, R2, 0.5 ;  /* 0x3f0000001f217423 */ /* 0x000fc80000002002 */
[----:B------:R-:W-:Y:S01]  /*1f40*/  FFMA.RM R30, R33, R4, 12582913 ;  /* 0x4b400001211e7423 */ /* 0x000fe20000004004 */
[----:B------:R-:W-:-:S03]  /*1f50*/  FFMA.SAT R33, R29, R2, 0.5 ;  /* 0x3f0000001d217423 */ /* 0x000fc60000002002 */
[C---:B------:R-:W-:Y:S01]  /*1f60*/  FADD R32, R30.reuse, -12583039 ;  /* 0xcb40007f1e207421 */ /* 0x040fe20000000000 */
[----:B------:R-:W-:-:S03]  /*1f70*/  SHF.L.U32 R30, R30, 0x17, RZ ;  /* 0x000000171e1e7819 */ /* 0x000fc600000006ff */
[----:B------:R-:W-:Y:S01]  /*1f80*/  FFMA R34, R31, 1.4426950216293334961, -R32 ;  /* 0x3fb8aa3b1f227823 */ /* 0x000fe20000000820 */
[----:B------:R-:W-:-:S03]  /*1f90*/  FFMA.RM R32, R33, R4, 12582913 ;  /* 0x4b40000121207423 */ /* 0x000fc60000004004 */
[----:B------:R-:W-:Y:S01]  /*1fa0*/  FFMA R34, R31, 1.925963033500011079e-08, R34 ;  /* 0x32a570601f227823 */ /* 0x000fe20000000022 */
[C---:B------:R-:W-:Y:S01]  /*1fb0*/  FADD R36, R32.reuse, -12583039 ;  /* 0xcb40007f20247421 */ /* 0x040fe20000000000 */
[----:B------:R-:W-:Y:S02]  /*1fc0*/  SHF.L.U32 R32, R32, 0x17, RZ ;  /* 0x0000001720207819 */ /* 0x000fe400000006ff */
[----:B------:R-:W2:Y:S01]  /*1fd0*/  MUFU.EX2 R31, R34 ;  /* 0x00000022001f7308 */ /* 0x000ea20000000800 */
[----:B------:R-:W-:-:S04]  /*1fe0*/  FFMA R36, R29, 1.4426950216293334961, -R36 ;  /* 0x3fb8aa3b1d247823 */ /* 0x000fc80000000824 */
[----:B------:R-:W-:-:S04]  /*1ff0*/  FFMA R36, R29, 1.925963033500011079e-08, R36 ;  /* 0x32a570601d247823 */ /* 0x000fc80000000024 */
[----:B------:R-:W4:Y:S01]  /*2000*/  MUFU.EX2 R29, R36 ;  /* 0x00000024001d7308 */ /* 0x000f220000000800 */
[----:B--2---:R-:W-:-:S04]  /*2010*/  FMUL R30, R30, R31 ;  /* 0x0000001f1e1e7220 */ /* 0x004fc80000400000 */
[----:B0-----:R-:W-:Y:S01]  /*2020*/  FFMA R26, R30, R26, R27 ;  /* 0x0000001a1e1a7223 */ /* 0x001fe2000000001b */
[----:B----4-:R-:W-:-:S04]  /*2030*/  FMUL R29, R32, R29 ;  /* 0x0000001d201d7220 */ /* 0x010fc80000400000 */
[----:B-1----:R-:W-:Y:S01]  /*2040*/  FFMA R27, R29, R5, R26 ;  /* 0x000000051d1b7223 */ /* 0x002fe2000000001a */
[----:B------:R-:W-:Y:S06]  /*2050*/  BRA.U UP1, `(.L_x_18) ;  /* 0xfffffffd01147547 */ /* 0x000fec000b83ffff */
[----:B------:R-:W-:-:S05]  /*2060*/  UMOV UR5, UR9 ;  /* 0x0000000900057c82 */ /* 0x000fca0008000000 */
.L_x_17:
[----:B------:R-:W-:-:S09]  /*2070*/  UISETP.NE.AND UP1, UPT, UR14, URZ, UPT ;  /* 0x000000ff0e00728c */ /* 0x000fd2000bf25270 */
[----:B------:R-:W-:Y:S05]  /*2080*/  BRA.U !UP1, `(.L_x_16) ;  /* 0x0000000109d87547 */ /* 0x000fea000b800000 */
[----:B------:R-:W-:Y:S02]  /*2090*/  UISETP.NE.AND UP2, UPT, UR14, 0x1, UPT ;  /* 0x000000010e00788c */ /* 0x000fe4000bf45270 */
[----:B------:R-:W-:-:S04]  /*20a0*/  ULOP3.LUT UR9, UR13, 0x1, URZ, 0xc0, !UPT ;  /* 0x000000010d097892 */ /* 0x000fc8000f8ec0ff */
[----:B------:R-:W-:-:S03]  /*20b0*/  UISETP.NE.U32.AND UP1, UPT, UR9, 0x1, UPT ;  /* 0x000000010900788c */ /* 0x000fc6000bf25070 */
[----:B------:R-:W-:Y:S08]  /*20c0*/  BRA.U !UP2, `(.L_x_19) ;  /* 0x000000010a7c7547 */ /* 0x000ff0000b800000 */
[----:B------:R-:W-:Y:S01]  /*20d0*/  IADD3 R5, PT, PT, R17, UR5, RZ ;  /* 0x0000000511057c10 */ /* 0x000fe2000fffe0ff */
[----:B------:R-:W0:Y:S03]  /*20e0*/  LDC R37, c[0x0][0x3a4] ;  /* 0x0000e900ff257b82 */ /* 0x000e260000000800 */
[----:B------:R-:W-:-:S05]  /*20f0*/  LEA R5, R5, UR12, 0x2 ;  /* 0x0000000c05057c11 */ /* 0x000fca000f8e10ff */
[----:B------:R-:W2:Y:S04]  /*2100*/  LDS R26, [R5] ;  /* 0x00000000051a7984 */ /* 0x000ea80000000800 */
[----:B------:R-:W4:Y:S01]  /*2110*/  LDS R32, [R5+0x4] ;  /* 0x0000040005207984 */ /* 0x000f220000000800 */
[----:B0-----:R-:W-:Y:S01]  /*2120*/  IMAD R33, R37, UR5, R6 ;  /* 0x0000000525217c24 */ /* 0x001fe2000f8e0206 */
[----:B------:R-:W-:-:S04]  /*2130*/  UIADD3 UR5, UPT, UPT, UR5, 0x2, URZ ;  /* 0x0000000205057890 */ /* 0x000fc8000fffe0ff */
[----:B------:R-:W-:-:S04]  /*2140*/  LEA R33, R33, R8, 0x2 ;  /* 0x0000000821217211 */ /* 0x000fc800078e10ff */
[----:B------:R-:W-:-:S05]  /*2150*/  LEA R37, R37, R33, 0x2 ;  /* 0x0000002125257211 */ /* 0x000fca00078e10ff */
[----:B------:R-:W-:Y:S01]  /*2160*/  LDS R5, [R37] ;  /* 0x0000000025057984 */ /* 0x000fe20000000800 */
[----:B--2---:R-:W-:-:S03]  /*2170*/  FADD R29, -R3, R26 ;  /* 0x0000001a031d7221 */ /* 0x004fc60000000100 */
[----:B------:R-:W0:Y:S01]  /*2180*/  LDS R26, [R33] ;  /* 0x00000000211a7984 */ /* 0x000e220000000800 */
[----:B------:R-:W-:-:S04]  /*2190*/  FFMA.SAT R31, R29, R2, 0.5 ;  /* 0x3f0000001d1f7423 */ /* 0x000fc80000002002 */
[----:B------:R-:W-:Y:S01]  /*21a0*/  FFMA.RM R30, R31, R4, 12582913 ;  /* 0x4b4000011f1e7423 */ /* 0x000fe20000004004 */
[----:B----4-:R-:W-:-:S03]  /*21b0*/  FADD R31, -R3, R32 ;  /* 0x00000020031f7221 */ /* 0x010fc60000000100 */
[C---:B------:R-:W-:Y:S01]  /*21c0*/  FADD R32, R30.reuse, -12583039 ;  /* 0xcb40007f1e207421 */ /* 0x040fe20000000000 */
[----:B------:R-:W-:Y:S01]  /*21d0*/  FFMA.SAT R35, R31, R2, 0.5 ;  /* 0x3f0000001f237423 */ /* 0x000fe20000002002 */
[----:B------:R-:W-:Y:S02]  /*21e0*/  SHF.L.U32 R30, R30, 0x17, RZ ;  /* 0x000000171e1e7819 */ /* 0x000fe400000006ff */
        /* <DEDUP_REMOVED lines=12> */
[----:B------:R-:W-:-:S07]  /*22b0*/  FFMA R27, R31, R5, R26 ;  /* 0x000000051f1b7223 */ /* 0x000fce000000001a */
.L_x_19:
[----:B------:R-:W-:Y:S05]  /*22c0*/  BRA.U UP1, `(.L_x_16) ;  /* 0x0000000101487547 */ /* 0x000fea000b800000 */
[----:B------:R-:W-:Y:S01]  /*22d0*/  IADD3 R5, PT, PT, R17, UR5, RZ ;  /* 0x0000000511057c10 */ /* 0x000fe2000fffe0ff */
[----:B------:R-:W0:Y:S03]  /*22e0*/  LDCU UR9, c[0x0][0x3a4] ;  /* 0x00007480ff0977ac */ /* 0x000e260008000800 */
[----:B------:R-:W-:-:S05]  /*22f0*/  LEA R5, R5, UR12, 0x2 ;  /* 0x0000000c05057c11 */ /* 0x000fca000f8e10ff */
[----:B------:R-:W2:Y:S01]  /*2300*/  LDS R26, [R5] ;  /* 0x00000000051a7984 */ /* 0x000ea20000000800 */
[----:B0-----:R-:W-:-:S05]  /*2310*/  MOV R29, UR9 ;  /* 0x00000009001d7c02 */ /* 0x001fca0008000f00 */
[----:B------:R-:W-:Y:S02]  /*2320*/  IMAD R29, R29, UR5, R6 ;  /* 0x000000051d1d7c24 */ /* 0x000fe4000f8e0206 */
[----:B--2---:R-:W-:-:S03]  /*2330*/  FADD R3, -R3, R26 ;  /* 0x0000001a03037221 */ /* 0x004fc60000000100 */
[----:B------:R-:W-:Y:S01]  /*2340*/  LEA R26, R29, R8, 0x2 ;  /* 0x000000081d1a7211 */ /* 0x000fe200078e10ff */
[----:B------:R-:W-:-:S05]  /*2350*/  FFMA.SAT R29, R3, R2, 0.5 ;  /* 0x3f000000031d7423 */ /* 0x000fca0000002002 */
[----:B------:R-:W0:Y:S01]  /*2360*/  LDS R26, [R26] ;  /* 0x000000001a1a7984 */ /* 0x000e220000000800 */
[----:B------:R-:W-:-:S04]  /*2370*/  FFMA.RM R29, R29, R4, 12582913 ;  /* 0x4b4000011d1d7423 */ /* 0x000fc80000004004 */
[C---:B------:R-:W-:Y:S01]  /*2380*/  FADD R2, R29.reuse, -12583039 ;  /* 0xcb40007f1d027421 */ /* 0x040fe20000000000 */
[----:B------:R-:W-:-:S03]  /*2390*/  SHF.L.U32 R29, R29, 0x17, RZ ;  /* 0x000000171d1d7819 */ /* 0x000fc600000006ff */
[----:B------:R-:W-:-:S04]  /*23a0*/  FFMA R2, R3, 1.4426950216293334961, -R2 ;  /* 0x3fb8aa3b03027823 */ /* 0x000fc80000000802 */
[----:B------:R-:W-:-:S06]  /*23b0*/  FFMA R2, R3, 1.925963033500011079e-08, R2 ;  /* 0x32a5706003027823 */ /* 0x000fcc0000000002 */
[----:B------:R-:W2:Y:S02]  /*23c0*/  MUFU.EX2 R2, R2 ;  /* 0x0000000200027308 */ /* 0x000ea40000000800 */
[----:B--2---:R-:W-:-:S04]  /*23d0*/  FMUL R4, R29, R2 ;  /* 0x000000021d047220 */ /* 0x004fc80000400000 */
[----:B0-----:R-:W-:-:S07]  /*23e0*/  FFMA R27, R4, R26, R27 ;  /* 0x0000001a041b7223 */ /* 0x001fce000000001b */
.L_x_16:
[----:B------:R0:W-:Y:S02]  /*23f0*/  STS [R20], R27 ;  /* 0x0000001b14007388 */ /* 0x0001e40000000800 */
.L_x_15:
[----:B------:R-:W-:Y:S05]  /*2400*/  BSYNC.RECONVERGENT B0 ;  /* 0x0000000000007941 */ /* 0x000fea0003800200 */
.L_x_14:
[----:B------:R-:W-:Y:S01]  /*2410*/  BAR.SYNC.DEFER_BLOCKING 0x0 ;  /* 0x0000000000007b1d */ /* 0x000fe20000010000 */
[----:B------:R-:W-:-:S05]  /*2420*/  UIADD3 UR7, UPT, UPT, -UR11, UR7, URZ ;  /* 0x000000070b077290 */ /* 0x000fca000fffe1ff */
[----:B------:R-:W-:Y:S07]  /*2430*/  BRA.U !UP0, `(.L_x_20) ;  /* 0xffffffe108487547 */ /* 0x000fee000b83ffff */
.L_x_1:
[----:B------:R-:W-:Y:S05]  /*2440*/  @P2 EXIT ;  /* 0x000000000000294d */ /* 0x000fea0003800000 */
[----:B------:R-:W5:Y:S01]  /*2450*/  LDCU UR4, c[0x0][0x3a4] ;  /* 0x00007480ff0477ac */ /* 0x000f620008000800 */
[----:B----4-:R-:W4:Y:S01]  /*2460*/  LDS R3, [R13] ;  /* 0x000000000d037984 */ /* 0x010f220000000800 */
[----:B------:R-:W-:Y:S01]  /*2470*/  BSSY.RECONVERGENT B0, `(.L_x_21) ;  /* 0x000000e000007945 */ /* 0x000fe20003800200 */
[----:B-----5:R-:W-:-:S05]  /*2480*/  IMAD R0, R9, UR4, R6 ;  /* 0x0000000409007c24 */ /* 0x020fca000f8e0206 */
[----:B------:R-:W-:-:S06]  /*2490*/  LEA R0, R0, R11, 0x2 ;  /* 0x0000000b00007211 */ /* 0x000fcc00078e10ff */
[----:B------:R-:W5:Y:S01]  /*24a0*/  LDS R0, [R0] ;  /* 0x0000000000007984 */ /* 0x000f620000000800 */
[----:B----4-:R-:W4:Y:S02]  /*24b0*/  MUFU.RCP R2, R3 ;  /* 0x0000000300027308 */ /* 0x010f240000001000 */
[----:B----4-:R-:W-:-:S04]  /*24c0*/  FFMA R5, -R3, R2, 1 ;  /* 0x3f80000003057423 */ /* 0x010fc80000000102 */
[----:B------:R-:W-:Y:S02]  /*24d0*/  FFMA R5, R2, R5, R2 ;  /* 0x0000000502057223 */ /* 0x000fe40000000002 */
[----:B-----5:R-:W4:Y:S02]  /*24e0*/  FCHK P0, R0, R3 ;  /* 0x0000000300007302 */ /* 0x020f240000000000 */
[----:B------:R-:W-:-:S04]  /*24f0*/  FFMA R2, R0, R5, RZ ;  /* 0x0000000500027223 */ /* 0x000fc800000000ff */
[----:B------:R-:W-:-:S04]  /*2500*/  FFMA R4, -R3, R2, R0 ;  /* 0x0000000203047223 */ /* 0x000fc80000000100 */
[----:B------:R-:W-:Y:S01]  /*2510*/  FFMA R5, R5, R4, R2 ;  /* 0x0000000405057223 */ /* 0x000fe20000000002 */
[----:B----4-:R-:W-:Y:S06]  /*2520*/  @!P0 BRA `(.L_x_22) ;  /* 0x0000000000088947 */ /* 0x010fec0003800000 */
[----:B------:R-:W-:-:S07]  /*2530*/  MOV R2, 0x2550 ;  /* 0x0000255000027802 */ /* 0x000fce0000000f00 */
[----:B0123--:R-:W-:Y:S05]  /*2540*/  CALL.REL.NOINC `($__internal_0_$__cuda_sm3x_div_rn_noftz_f32_slowpath) ;  /* 0x0000000000247944 */ /* 0x00ffea0003c00000 */
.L_x_22:
[----:B------:R-:W-:Y:S05]  /*2550*/  BSYNC.RECONVERGENT B0 ;  /* 0x0000000000007941 */ /* 0x000fea0003800200 */
.L_x_21:
[----:B------:R-:W4:Y:S01]  /*2560*/  LDC.64 R2, c[0x0][0x398] ;  /* 0x0000e600ff027b82 */ /* 0x000f220000000a00 */
[----:B------:R-:W5:Y:S01]  /*2570*/  LDCU UR4, c[0x0][0x3a4] ;  /* 0x00007480ff0477ac */ /* 0x000f620008000800 */
[----:B------:R-:W-:Y:S02]  /*2580*/  R2UR UR6, R14 ;  /* 0x000000000e0672ca */ /* 0x000fe400000e0000 */
[----:B------:R-:W-:Y:S01]  /*2590*/  R2UR UR7, R15 ;  /* 0x000000000f0772ca */ /* 0x000fe200000e0000 */
[----:B-----5:R-:W-:-:S04]  /*25a0*/  IMAD R7, R7, UR4, R6 ;  /* 0x0000000407077c24 */ /* 0x020fc8000f8e0206 */
[----:B----4-:R-:W-:-:S08]  /*25b0*/  IMAD.WIDE R2, R7, 0x4, R2 ;  /* 0x0000000407027825 */ /* 0x010fd000078e0202 */
[----:B------:R-:W-:Y:S01]  /*25c0*/  STG.E desc[UR6][R2.64], R5 ;  /* 0x0000000502007986 */ /* 0x000fe2000c101906 */
[----:B------:R-:W-:Y:S05]  /*25d0*/  EXIT ;  /* 0x000000000000794d */ /* 0x000fea0003800000 */
        .weak           $__internal_0_$__cuda_sm3x_div_rn_noftz_f32_slowpath
        .type           $__internal_0_$__cuda_sm3x_div_rn_noftz_f32_slowpath,@function
        .size           $__internal_0_$__cuda_sm3x_div_rn_noftz_f32_slowpath,(.L_x_35 - $__internal_0_$__cuda_sm3x_div_rn_noftz_f32_slowpath)
$__internal_0_$__cuda_sm3x_div_rn_noftz_f32_slowpath:
[----:B------:R-:W-:Y:S01]  /*25e0*/  SHF.R.U32.HI R5, RZ, 0x17, R3 ;  /* 0x00000017ff057819 */ /* 0x000fe20000011603 */
[----:B------:R-:W-:Y:S01]  /*25f0*/  BSSY.RECONVERGENT B1, `(.L_x_23) ;  /* 0x0000064000017945 */ /* 0x000fe20003800200 */
[----:B------:R-:W-:Y:S02]  /*2600*/  SHF.R.U32.HI R4, RZ, 0x17, R0 ;  /* 0x00000017ff047819 */ /* 0x000fe40000011600 */
[----:B------:R-:W-:Y:S02]  /*2610*/  LOP3.LUT R5, R5, 0xff, RZ, 0xc0, !PT ;  /* 0x000000ff05057812 */ /* 0x000fe400078ec0ff */
[----:B------:R-:W-:Y:S02]  /*2620*/  LOP3.LUT R4, R4, 0xff, RZ, 0xc0, !PT ;  /* 0x000000ff04047812 */ /* 0x000fe400078ec0ff */
[----:B------:R-:W-:Y:S02]  /*2630*/  IADD3 R12, PT, PT, R5, -0x1, RZ ;  /* 0xffffffff050c7810 */ /* 0x000fe40007ffe0ff */
[----:B------:R-:W-:-:S02]  /*2640*/  IADD3 R11, PT, PT, R4, -0x1, RZ ;  /* 0xffffffff040b7810 */ /* 0x000fc40007ffe0ff */
[----:B------:R-:W-:Y:S02]  /*2650*/  ISETP.GT.U32.AND P0, PT, R12, 0xfd, PT ;  /* 0x000000fd0c00780c */ /* 0x000fe40003f04070 */
[----:B------:R-:W-:Y:S02]  /*2660*/  MOV R8, R0 ;  /* 0x0000000000087202 */ /* 0x000fe40000000f00 */
[----:B------:R-:W-:Y:S02]  /*2670*/  ISETP.GT.U32.OR P0, PT, R11, 0xfd, P0 ;  /* 0x000000fd0b00780c */ /* 0x000fe40000704470 */
[----:B------:R-:W-:-:S11]  /*2680*/  MOV R9, R3 ;  /* 0x0000000300097202 */ /* 0x000fd60000000f00 */
[----:B------:R-:W-:Y:S01]  /*2690*/  @!P0 MOV R10, RZ ;  /* 0x000000ff000a8202 */ /* 0x000fe20000000f00 */
[----:B------:R-:W-:Y:S06]  /*26a0*/  @!P0 BRA `(.L_x_24) ;  /* 0x00000000005c8947 */ /* 0x000fec0003800000 */
[----:B------:R-:W-:Y:S02]  /*26b0*/  FSETP.GTU.FTZ.AND P0, PT, |R0|, +INF , PT ;  /* 0x7f8000000000780b */ /* 0x000fe40003f1c200 */
[----:B------:R-:W-:-:S04]  /*26c0*/  FSETP.GTU.FTZ.AND P1, PT, |R3|, +INF , PT ;  /* 0x7f8000000300780b */ /* 0x000fc80003f3c200 */
[----:B------:R-:W-:-:S13]  /*26d0*/  PLOP3.LUT P0, PT, P0, P1, PT, 0xf8, 0x8f ;  /* 0x00000000008f781c */ /* 0x000fda0000703f70 */
[----:B------:R-:W-:Y:S05]  /*26e0*/  @P0 BRA `(.L_x_25) ;  /* 0x00000004004c0947 */ /* 0x000fea0003800000 */
[----:B------:R-:W-:-:S13]  /*26f0*/  LOP3.LUT P0, RZ, R9, 0x7fffffff, R8, 0xc8, !PT ;  /* 0x7fffffff09ff7812 */ /* 0x000fda000780c808 */
[----:B------:R-:W-:Y:S05]  /*2700*/  @!P0 BRA `(.L_x_26) ;  /* 0x00000004003c8947 */ /* 0x000fea0003800000 */
[C---:B------:R-:W-:Y:S02]  /*2710*/  FSETP.NEU.FTZ.AND P2, PT, |R0|.reuse, +INF , PT ;  /* 0x7f8000000000780b */ /* 0x040fe40003f5d200 */
[----:B------:R-:W-:Y:S02]  /*2720*/  FSETP.NEU.FTZ.AND P1, PT, |R3|, +INF , PT ;  /* 0x7f8000000300780b */ /* 0x000fe40003f3d200 */
[----:B------:R-:W-:-:S11]  /*2730*/  FSETP.NEU.FTZ.AND P0, PT, |R0|, +INF , PT ;  /* 0x7f8000000000780b */ /* 0x000fd60003f1d200 */
[----:B------:R-:W-:Y:S05]  /*2740*/  @!P1 BRA !P2, `(.L_x_26) ;  /* 0x00000004002c9947 */ /* 0x000fea0005000000 */
[----:B------:R-:W-:-:S04]  /*2750*/  LOP3.LUT P2, RZ, R8, 0x7fffffff, RZ, 0xc0, !PT ;  /* 0x7fffffff08ff7812 */ /* 0x000fc8000784c0ff */
[----:B------:R-:W-:-:S13]  /*2760*/  PLOP3.LUT P1, PT, P1, P2, PT, 0x2f, 0xf2 ;  /* 0x0000000000f2781c */ /* 0x000fda0000f24577 */
[----:B------:R-:W-:Y:S05]  /*2770*/  @P1 BRA `(.L_x_27) ;  /* 0x0000000400181947 */ /* 0x000fea0003800000 */
[----:B------:R-:W-:-:S04]  /*2780*/  LOP3.LUT P1, RZ, R9, 0x7fffffff, RZ, 0xc0, !PT ;  /* 0x7fffffff09ff7812 */ /* 0x000fc8000782c0ff */
[----:B------:R-:W-:-:S13]  /*2790*/  PLOP3.LUT P0, PT, P0, P1, PT, 0x2f, 0xf2 ;  /* 0x0000000000f2781c */ /* 0x000fda0000702577 */
[----:B------:R-:W-:Y:S05]  /*27a0*/  @P0 BRA `(.L_x_28) ;  /* 0x0000000400000947 */ /* 0x000fea0003800000 */
[----:B------:R-:W-:Y:S02]  /*27b0*/  ISETP.GE.AND P0, PT, R11, RZ, PT ;  /* 0x000000ff0b00720c */ /* 0x000fe40003f06270 */
[----:B------:R-:W-:-:S11]  /*27c0*/  ISETP.GE.AND P1, PT, R12, RZ, PT ;  /* 0x000000ff0c00720c */ /* 0x000fd60003f26270 */
[----:B------:R-:W-:Y:S01]  /*27d0*/  @P0 MOV R10, RZ ;  /* 0x000000ff000a0202 */ /* 0x000fe20000000f00 */
[----:B------:R-:W-:Y:S01]  /*27e0*/  @!P0 FFMA R8, R0, 1.84467440737095516160e+19, RZ ;  /* 0x5f80000000088823 */ /* 0x000fe200000000ff */
[----:B------:R-:W-:Y:S01]  /*27f0*/  @!P0 MOV R10, 0xffffffc0 ;  /* 0xffffffc0000a8802 */ /* 0x000fe20000000f00 */
[----:B------:R-:W-:-:S03]  /*2800*/  @!P1 FFMA R9, R3, 1.84467440737095516160e+19, RZ ;  /* 0x5f80000003099823 */ /* 0x000fc600000000ff */
[----:B------:R-:W-:-:S07]  /*2810*/  @!P1 IADD3 R10, PT, PT, R10, 0x40, RZ ;  /* 0x000000400a0a9810 */ /* 0x000fce0007ffe0ff */
.L_x_24:
[----:B------:R-:W-:Y:S01]  /*2820*/  LEA R0, R5, 0xc0800000, 0x17 ;  /* 0xc080000005007811 */ /* 0x000fe200078eb8ff */
[----:B------:R-:W-:Y:S01]  /*2830*/  BSSY.RECONVERGENT B2, `(.L_x_29) ;  /* 0x0000036000027945 */ /* 0x000fe20003800200 */
[----:B------:R-:W-:Y:S02]  /*2840*/  IADD3 R4, PT, PT, R4, -0x7f, RZ ;  /* 0xffffff8104047810 */ /* 0x000fe40007ffe0ff */
[----:B------:R-:W-:Y:S02]  /*2850*/  IADD3 R9, PT, PT, -R0, R9, RZ ;  /* 0x0000000900097210 */ /* 0x000fe40007ffe1ff */
[C---:B------:R-:W-:Y:S01]  /*2860*/  IADD3 R5, PT, PT, R4.reuse, 0x7f, -R5 ;  /* 0x0000007f04057810 */ /* 0x040fe20007ffe805 */
[----:B------:R-:W-:Y:S01]  /*2870*/  IMAD R0, R4, -0x800000, R8 ;  /* 0xff80000004007824 */ /* 0x000fe200078e0208 */
[----:B------:R-:W0:Y:S01]  /*2880*/  MUFU.RCP R3, R9 ;  /* 0x0000000900037308 */ /* 0x000e220000001000 */
[----:B------:R-:W-:Y:S01]  /*2890*/  FADD.FTZ R11, -R9, -RZ ;  /* 0x800000ff090b7221 */ /* 0x000fe20000010100 */
[----:B------:R-:W-:-:S03]  /*28a0*/  IADD3 R5, PT, PT, R5, R10, RZ ;  /* 0x0000000a05057210 */ /* 0x000fc60007ffe0ff */
[----:B0-----:R-:W-:-:S04]  /*28b0*/  FFMA R12, R3, R11, 1 ;  /* 0x3f800000030c7423 */ /* 0x001fc8000000000b */
[----:B------:R-:W-:-:S04]  /*28c0*/  FFMA R12, R3, R12, R3 ;  /* 0x0000000c030c7223 */ /* 0x000fc80000000003 */
[----:B------:R-:W-:-:S04]  /*28d0*/  FFMA R3, R0, R12, RZ ;  /* 0x0000000c00037223 */ /* 0x000fc800000000ff */
[----:B------:R-:W-:-:S04]  /*28e0*/  FFMA R8, R11, R3, R0 ;  /* 0x000000030b087223 */ /* 0x000fc80000000000 */
[----:B------:R-:W-:-:S04]  /*28f0*/  FFMA R13, R12, R8, R3 ;  /* 0x000000080c0d7223 */ /* 0x000fc80000000003 */
[----:B------:R-:W-:-:S04]  /*2900*/  FFMA R8, R11, R13, R0 ;  /* 0x0000000d0b087223 */ /* 0x000fc80000000000 */
[----:B------:R-:W-:-:S05]  /*2910*/  FFMA R3, R12, R8, R13 ;  /* 0x000000080c037223 */ /* 0x000fca000000000d */
[----:B------:R-:W-:-:S04]  /*2920*/  SHF.R.U32.HI R0, RZ, 0x17, R3 ;  /* 0x00000017ff007819 */ /* 0x000fc80000011603 */
[----:B------:R-:W-:-:S04]  /*2930*/  LOP3.LUT R0, R0, 0xff, RZ, 0xc0, !PT ;  /* 0x000000ff00007812 */ /* 0x000fc800078ec0ff */
[----:B------:R-:W-:-:S04]  /*2940*/  IADD3 R10, PT, PT, R0, R5, RZ ;  /* 0x00000005000a7210 */ /* 0x000fc80007ffe0ff */
[----:B------:R-:W-:-:S04]  /*2950*/  IADD3 R0, PT, PT, R10, -0x1, RZ ;  /* 0xffffffff0a007810 */ /* 0x000fc80007ffe0ff */
[----:B------:R-:W-:-:S13]  /*2960*/  ISETP.GE.U32.AND P0, PT, R0, 0xfe, PT ;  /* 0x000000fe0000780c */ /* 0x000fda0003f06070 */
[----:B------:R-:W-:Y:S05]  /*2970*/  @!P0 BRA `(.L_x_30) ;  /* 0x0000000000808947 */ /* 0x000fea0003800000 */
[----:B------:R-:W-:-:S13]  /*2980*/  ISETP.GT.AND P0, PT, R10, 0xfe, PT ;  /* 0x000000fe0a00780c */ /* 0x000fda0003f04270 */
[----:B------:R-:W-:Y:S05]  /*2990*/  @P0 BRA `(.L_x_31) ;  /* 0x00000000006c0947 */ /* 0x000fea0003800000 */
[----:B------:R-:W-:-:S13]  /*29a0*/  ISETP.GE.AND P0, PT, R10, 0x1, PT ;  /* 0x000000010a00780c */ /* 0x000fda0003f06270 */
[----:B------:R-:W-:Y:S05]  /*29b0*/  @P0 BRA `(.L_x_32) ;  /* 0x0000000000740947 */ /* 0x000fea0003800000 */
[----:B------:R-:W-:Y:S02]  /*29c0*/  ISETP.GE.AND P0, PT, R10, -0x18, PT ;  /* 0xffffffe80a00780c */ /* 0x000fe40003f06270 */
[----:B------:R-:W-:-:S11]  /*29d0*/  LOP3.LUT R3, R3, 0x80000000, RZ, 0xc0, !PT ;  /* 0x8000000003037812 */ /* 0x000fd600078ec0ff */
[----:B------:R-:W-:Y:S05]  /*29e0*/  @!P0 BRA `(.L_x_32) ;  /* 0x0000000000688947 */ /* 0x000fea0003800000 */
[-CC-:B------:R-:W-:Y:S01]  /*29f0*/  FFMA.RZ R0, R12, R8.reuse, R13.reuse ;  /* 0x000000080c007223 */ /* 0x180fe2000000c00d */
[----:B------:R-:W-:Y:S01]  /*2a00*/  IADD3 R9, PT, PT, R10, 0x20, RZ ;  /* 0x000000200a097810 */ /* 0x000fe20007ffe0ff */
[-CC-:B------:R-:W-:Y:S01]  /*2a10*/  FFMA.RM R5, R12, R8.reuse, R13.reuse ;  /* 0x000000080c057223 */ /* 0x180fe2000000400d */
[----:B------:R-:W-:Y:S02]  /*2a20*/  ISETP.NE.AND P2, PT, R10, RZ, PT ;  /* 0x000000ff0a00720c */ /* 0x000fe40003f45270 */
[----:B------:R-:W-:Y:S01]  /*2a30*/  LOP3.LUT R4, R0, 0x7fffff, RZ, 0xc0, !PT ;  /* 0x007fffff00047812 */ /* 0x000fe200078ec0ff */
[----:B------:R-:W-:Y:S01]  /*2a40*/  FFMA.RP R0, R12, R8, R13 ;  /* 0x000000080c007223 */ /* 0x000fe2000000800d */
[----:B------:R-:W-:Y:S02]  /*2a50*/  ISETP.NE.AND P1, PT, R10, RZ, PT ;  /* 0x000000ff0a00720c */ /* 0x000fe40003f25270 */
[----:B------:R-:W-:Y:S02]  /*2a60*/  LOP3.LUT R4, R4, 0x800000, RZ, 0xfc, !PT ;  /* 0x0080000004047812 */ /* 0x000fe400078efcff */
[----:B------:R-:W-:-:S02]  /*2a70*/  IADD3 R8, PT, PT, -R10, RZ, RZ ;  /* 0x000000ff0a087210 */ /* 0x000fc40007ffe1ff */
[----:B------:R-:W-:Y:S02]  /*2a80*/  SHF.L.U32 R9, R4, R9, RZ ;  /* 0x0000000904097219 */ /* 0x000fe400000006ff */
[----:B------:R-:W-:Y:S02]  /*2a90*/  FSETP.NEU.FTZ.AND P0, PT, R0, R5, PT ;  /* 0x000000050000720b */ /* 0x000fe40003f1d000 */
[----:B------:R-:W-:Y:S02]  /*2aa0*/  SEL R5, R8, RZ, P2 ;  /* 0x000000ff08057207 */ /* 0x000fe40001000000 */
[----:B------:R-:W-:Y:S02]  /*2ab0*/  ISETP.NE.AND P1, PT, R9, RZ, P1 ;  /* 0x000000ff0900720c */ /* 0x000fe40000f25270 */
[----:B------:R-:W-:Y:S02]  /*2ac0*/  SHF.R.U32.HI R5, RZ, R5, R4 ;  /* 0x00000005ff057219 */ /* 0x000fe40000011604 */
[----:B------:R-:W-:-:S02]  /*2ad0*/  PLOP3.LUT P0, PT, P0, P1, PT, 0xf8, 0x8f ;  /* 0x00000000008f781c */ /* 0x000fc40000703f70 */
[----:B------:R-:W-:Y:S02]  /*2ae0*/  SHF.R.U32.HI R9, RZ, 0x1, R5 ;  /* 0x00000001ff097819 */ /* 0x000fe40000011605 */
[----:B------:R-:W-:-:S04]  /*2af0*/  SEL R0, RZ, 0x1, !P0 ;  /* 0x00000001ff007807 */ /* 0x000fc80004000000 */
[----:B------:R-:W-:-:S04]  /*2b00*/  LOP3.LUT R0, R0, 0x1, R9, 0xf8, !PT ;  /* 0x0000000100007812 */ /* 0x000fc800078ef809 */
[----:B------:R-:W-:-:S04]  /*2b10*/  LOP3.LUT R0, R0, R5, RZ, 0xc0, !PT ;  /* 0x0000000500007212 */ /* 0x000fc800078ec0ff */
[----:B------:R-:W-:-:S04]  /*2b20*/  IADD3 R0, PT, PT, R9, R0, RZ ;  /* 0x0000000009007210 */ /* 0x000fc80007ffe0ff */
[----:B------:R-:W-:Y:S01]  /*2b30*/  LOP3.LUT R3, R0, R3, RZ, 0xfc, !PT ;  /* 0x0000000300037212 */ /* 0x000fe200078efcff */
[----:B------:R-:W-:Y:S06]  /*2b40*/  BRA `(.L_x_32) ;  /* 0x0000000000107947 */ /* 0x000fec0003800000 */
.L_x_31:
[----:B------:R-:W-:-:S04]  /*2b50*/  LOP3.LUT R3, R3, 0x80000000, RZ, 0xc0, !PT ;  /* 0x8000000003037812 */ /* 0x000fc800078ec0ff */
[----:B------:R-:W-:Y:S01]  /*2b60*/  LOP3.LUT R3, R3, 0x7f800000, RZ, 0xfc, !PT ;  /* 0x7f80000003037812 */ /* 0x000fe200078efcff */
[----:B------:R-:W-:Y:S06]  /*2b70*/  BRA `(.L_x_32) ;  /* 0x0000000000047947 */ /* 0x000fec0003800000 */
.L_x_30:
[----:B------:R-:W-:-:S07]  /*2b80*/  LEA R3, R5, R3, 0x17 ;  /* 0x0000000305037211 */ /* 0x000fce00078eb8ff */
.L_x_32:
[----:B------:R-:W-:Y:S05]  /*2b90*/  BSYNC.RECONVERGENT B2 ;  /* 0x0000000000027941 */ /* 0x000fea0003800200 */
.L_x_29:
[----:B------:R-:W-:Y:S05]  /*2ba0*/  BRA `(.L_x_33) ;  /* 0x0000000000207947 */ /* 0x000fea0003800000 */
.L_x_28:
[----:B------:R-:W-:-:S04]  /*2bb0*/  LOP3.LUT R3, R9, 0x80000000, R8, 0x48, !PT ;  /* 0x8000000009037812 */ /* 0x000fc800078e4808 */
[----:B------:R-:W-:Y:S01]  /*2bc0*/  LOP3.LUT R3, R3, 0x7f800000, RZ, 0xfc, !PT ;  /* 0x7f80000003037812 */ /* 0x000fe200078efcff */
[----:B------:R-:W-:Y:S06]  /*2bd0*/  BRA `(.L_x_33) ;  /* 0x0000000000147947 */ /* 0x000fec0003800000 */
.L_x_27:
[----:B------:R-:W-:Y:S01]  /*2be0*/  LOP3.LUT R3, R9, 0x80000000, R8, 0x48, !PT ;  /* 0x8000000009037812 */ /* 0x000fe200078e4808 */
[----:B------:R-:W-:Y:S06]  /*2bf0*/  BRA `(.L_x_33) ;  /* 0x00000000000c7947 */ /* 0x000fec0003800000 */
.L_x_26:
[----:B------:R-:W0:Y:S01]  /*2c00*/  MUFU.RSQ R3, -QNAN ;  /* 0xffc0000000037908 */ /* 0x000e220000001400 */
[----:B------:R-:W-:Y:S05]  /*2c10*/  BRA `(.L_x_33) ;  /* 0x0000000000047947 */ /* 0x000fea0003800000 */
.L_x_25:
[----:B------:R-:W-:-:S07]  /*2c20*/  FADD.FTZ R3, R0, R3 ;  /* 0x0000000300037221 */ /* 0x000fce0000010000 */
.L_x_33:
[----:B------:R-:W-:Y:S05]  /*2c30*/  BSYNC.RECONVERGENT B1 ;  /* 0x0000000000017941 */ /* 0x000fea0003800200 */
.L_x_23:
[----:B0-----:R-:W-:Y:S01]  /*2c40*/  MOV R5, R3 ;  /* 0x0000000300057202 */ /* 0x001fe20000000f00 */
[----:B------:R-:W-:-:S04]  /*2c50*/  HFMA2 R3, -RZ, RZ, 0, 0 ;  /* 0x00000000ff037431 */ /* 0x000fc800000001ff */
[----:B------:R-:W-:Y:S05]  /*2c60*/  RET.REL.NODEC R2 `(_Z15flash_attentionPKfS0_S0_Pfii) ;  /* 0xffffffd002e47950 */ /* 0x000fea0003c3ffff */
.L_x_34:
[----:B------:R-:W-:-:S00]  /*2c70*/  BRA `(.L_x_34) ;  /* 0xfffffffc00fc7947 */ /* 0x000fc0000383ffff */
[----:B------:R-:W-:-:S00]  /*2c80*/  NOP ;  /* 0x0000000000007918 */ /* 0x000fc00000000000 */
[----:B------:R-:W-:-:S00]  /*2c90*/  NOP ;  /* 0x0000000000007918 */ /* 0x000fc00000000000 */
[----:B------:R-:W-:-:S00]  /*2ca0*/  NOP ;  /* 0x0000000000007918 */ /* 0x000fc00000000000 */
[----:B------:R-:W-:-:S00]  /*2cb0*/  NOP ;  /* 0x0000000000007918 */ /* 0x000fc00000000000 */
[----:B------:R-:W-:-:S00]  /*2cc0*/  NOP ;  /* 0x0000000000007918 */ /* 0x000fc00000000000 */
[----:B------:R-:W-:-:S00]  /*2cd0*/  NOP ;  /* 0x0000000000007918 */ /* 0x000fc00000000000 */
[----:B------:R-:W-:-:S00]  /*2ce0*/  NOP ;  /* 0x0000000000007918 */ /* 0x000fc00000000000 */
[----:B------:R-:W-:-:S00]  /*2cf0*/  NOP ;  /* 0x0000000000007918 */ /* 0x000fc00000000000 */
.L_x_35:


//--------------------- .nv.global.init           --------------------------
	.section	.nv.global.init,"aw",@progbits
.nv.global.init:
	.type		$str$1,@object
	.size		$str$1,($str - $str$1)
$str$1:
        /*0000*/ 	.byte	0x2f, 0x74, 0x6d, 0x70, 0x2f, 0x73, 0x61, 0x73, 0x73, 0x5f, 0x63, 0x75, 0x5f, 0x64, 0x7a, 0x76
        /*0010*/ 	.byte	0x62, 0x65, 0x33, 0x65, 0x72, 0x2f, 0x6b, 0x2e, 0x63, 0x75, 0x00
	.type		$str,@object
	.size		$str,(__unnamed_1 - $str)
$str:
        /*001b*/ 	.byte	0x62, 0x6c, 0x6f, 0x63, 0x6b, 0x44, 0x69, 0x6d, 0x2e, 0x78, 0x20, 0x3d, 0x3d, 0x20, 0x44, 0x20
        /*002b*/ 	.byte	0x26, 0x26, 0x20, 0x62, 0x6c, 0x6f, 0x63, 0x6b, 0x44, 0x69, 0x6d, 0x2e, 0x79, 0x20, 0x3c, 0x3d
        /*003b*/ 	.byte	0x20, 0x4e, 0x20, 0x26, 0x26, 0x20, 0x22, 0x42, 0x6c, 0x6f, 0x63, 0x6b, 0x20, 0x73, 0x69, 0x7a
        /*004b*/ 	.byte	0x65, 0x20, 0x6d, 0x75, 0x73, 0x74, 0x20, 0x62, 0x65, 0x20, 0x28, 0x44, 0x2c, 0x20, 0x3c, 0x3d
        /*005b*/ 	.byte	0x4e, 0x29, 0x22, 0x00
	.type		__unnamed_1,@object
	.size		__unnamed_1,(.L_0 - __unnamed_1)
__unnamed_1:
        /*005f*/ 	.byte	0x76, 0x6f, 0x69, 0x64, 0x20, 0x66, 0x6c, 0x61, 0x73, 0x68, 0x5f, 0x61, 0x74, 0x74, 0x65, 0x6e
        /*006f*/ 	.byte	0x74, 0x69, 0x6f, 0x6e, 0x28, 0x63, 0x6f, 0x6e, 0x73, 0x74, 0x20, 0x66, 0x6c, 0x6f, 0x61, 0x74
        /*007f*/ 	.byte	0x20, 0x2a, 0x2c, 0x20, 0x63, 0x6f, 0x6e, 0x73, 0x74, 0x20, 0x66, 0x6c, 0x6f, 0x61, 0x74, 0x20
        /*008f*/ 	.byte	0x2a, 0x2c, 0x20, 0x63, 0x6f, 0x6e, 0x73, 0x74, 0x20, 0x66, 0x6c, 0x6f, 0x61, 0x74, 0x20, 0x2a
        /*009f*/ 	.byte	0x2c, 0x20, 0x66, 0x6c, 0x6f, 0x61, 0x74, 0x20, 0x2a, 0x2c, 0x20, 0x69, 0x6e, 0x74, 0x2c, 0x20
        /*00af*/ 	.byte	0x69, 0x6e, 0x74, 0x29, 0x00
.L_0:


//--------------------- .nv.shared._Z15flash_attentionPKfS0_S0_Pfii --------------------------
	.section	.nv.shared._Z15flash_attentionPKfS0_S0_Pfii,"aw",@nobits
	.sectionflags	@""
	.align	16
	.zero		1024


//--------------------- .nv.shared.reserved.0     --------------------------
	.section	.nv.shared.reserved.0,"aw",@nobits
	.weak		__nv_reservedSMEM_offset_0_alias
	.size		__nv_reservedSMEM_offset_0_alias, 0, 64
	.other		__nv_reservedSMEM_offset_0_alias,@"STO_CUDA_RESERVED_SHARED STV_DEFAULT"
__nv_reservedSMEM_offset_0_alias:
	.zero		0
	.zero		64


//--------------------- .nv.constant0._Z15flash_attentionPKfS0_S0_Pfii --------------------------
	.section	.nv.constant0._Z15flash_attentionPKfS0_S0_Pfii,"a",@progbits
	.sectionflags	@""
	.align	4
.nv.constant0._Z15flash_attentionPKfS0_S0_Pfii:
	.zero		936


//--------------------- SYMBOLS --------------------------

	.type		.nv.reservedSmem.offset0,@object
	.size		.nv.reservedSmem.offset0,0x4
	.type		.nv.reservedSmem.cap,@object
	.size		.nv.reservedSmem.cap,0x4
	.type		__assertfail,@function
